	.target	sm_90a

	.elftype	@"ET_EXEC"


//--------------------- .note.nv.tkinfo           --------------------------
	.section	.note.nv.tkinfo,"",@"SHT_NOTE"
	.sectionflags	@"SHF_NOTE_NV_TKINFO"
	.tkinfo
        /*0018*/ 	.word	0x00000002
        /*0030*/ 	.string	""
        /*0030*/ 	.string	"ptxas"
        /*0030*/ 	.string	"Cuda compilation tools, release 13.0, V13.0.88"
        /*0030*/ 	.string	"Build cuda_13.0.r13.0/compiler.36424714_0"
        /*0030*/ 	.string	"-v  -suppress-debug-info  -lineinfo  -arch sm_90a "



//--------------------- .note.nv.cuinfo           --------------------------
	.section	.note.nv.cuinfo,"",@"SHT_NOTE"
	.sectionflags	@"SHF_NOTE_NV_CUINFO"
        /*0018*/ 	.short	0x0002
        /*001a*/ 	.short	0x005a
        /*001c*/ 	.short	0x0082
	.zero		2


//--------------------- .nv.info                  --------------------------
	.section	.nv.info,"",@"SHT_CUDA_INFO"
	.align	4


	//----- nvinfo : EIATTR_REGCOUNT
	.align		4
        /*0000*/ 	.byte	0x04, 0x2f
        /*0002*/ 	.short	(.L_1 - .L_0)
	.align		4
.L_0:
        /*0004*/ 	.word	index@(matmul_kernel)
        /*0008*/ 	.word	0x000000ff


	//----- nvinfo : EIATTR_FRAME_SIZE
	.align		4
.L_1:
        /*000c*/ 	.byte	0x04, 0x11
        /*000e*/ 	.short	(.L_3 - .L_2)
	.align		4
.L_2:
        /*0010*/ 	.word	index@(matmul_kernel)
        /*0014*/ 	.word	0x00000488


	//----- nvinfo : EIATTR_MIN_STACK_SIZE
	.align		4
.L_3:
        /*0018*/ 	.byte	0x04, 0x12
        /*001a*/ 	.short	(.L_5 - .L_4)
	.align		4
.L_4:
        /*001c*/ 	.word	index@(matmul_kernel)
        /*0020*/ 	.word	0x00000488
.L_5:


//--------------------- .nv.compat                --------------------------
	.section	.nv.compat,"",@"SHT_CUDA_COMPAT_INFO"
	.align	4
        /*0000*/ 	.byte	0x02, 0x09, 0x01, 0x00, 0x02, 0x02, 0x04, 0x00, 0x02, 0x05, 0x05, 0x00, 0x03, 0x07, 0x01, 0x01
        /*0010*/ 	.byte	0x02, 0x03, 0x00, 0x00, 0x02, 0x06, 0x01, 0x00, 0x04, 0x0b, 0x08, 0x00, 0x00, 0x00, 0x00, 0x00
        /*0020*/ 	.byte	0x00, 0x00, 0x00, 0x00


//--------------------- .nv.info.matmul_kernel    --------------------------
	.section	.nv.info.matmul_kernel,"",@"SHT_CUDA_INFO"
	.sectionflags	@""
	.align	4


	//----- nvinfo : EIATTR_CUDA_API_VERSION
	.align		4
        /*0000*/ 	.byte	0x04, 0x37
        /*0002*/ 	.short	(.L_7 - .L_6)
.L_6:
        /*0004*/ 	.word	0x00000082


	//----- nvinfo : EIATTR_KPARAM_INFO
	.align		4
.L_7:
        /*0008*/ 	.byte	0x04, 0x17
        /*000a*/ 	.short	(.L_9 - .L_8)
.L_8:
        /*000c*/ 	.word	0x00000000
        /*0010*/ 	.short	0x000d
        /*0012*/ 	.short	0x0048
        /*0014*/ 	.byte	0x00, 0xf4, 0x21, 0x00


	//----- nvinfo : EIATTR_KPARAM_INFO
	.align		4
.L_9:
        /*0018*/ 	.byte	0x04, 0x17
        /*001a*/ 	.short	(.L_11 - .L_10)
.L_10:
        /*001c*/ 	.word	0x00000000
        /*0020*/ 	.short	0x000c
        /*0022*/ 	.short	0x0040
        /*0024*/ 	.byte	0x00, 0xf4, 0x21, 0x00


	//----- nvinfo : EIATTR_KPARAM_INFO
	.align		4
.L_11:
        /*0028*/ 	.byte	0x04, 0x17
        /*002a*/ 	.short	(.L_13 - .L_12)
.L_12:
        /*002c*/ 	.word	0x00000000
        /*0030*/ 	.short	0x000b
        /*0032*/ 	.short	0x0038
        /*0034*/ 	.byte	0x00, 0xf0, 0x11, 0x00


	//----- nvinfo : EIATTR_KPARAM_INFO
	.align		4
.L_13:
        /*0038*/ 	.byte	0x04, 0x17
        /*003a*/ 	.short	(.L_15 - .L_14)
.L_14:
        /*003c*/ 	.word	0x00000000
        /*0040*/ 	.short	0x000a
        /*0042*/ 	.short	0x0034
        /*0044*/ 	.byte	0x00, 0xf0, 0x11, 0x00


	//----- nvinfo : EIATTR_KPARAM_INFO
	.align		4
.L_15:
        /*0048*/ 	.byte	0x04, 0x17
        /*004a*/ 	.short	(.L_17 - .L_16)
.L_16:
        /*004c*/ 	.word	0x00000000
        /*0050*/ 	.short	0x0009
        /*0052*/ 	.short	0x0030
        /*0054*/ 	.byte	0x00, 0xf0, 0x11, 0x00


	//----- nvinfo : EIATTR_KPARAM_INFO
	.align		4
.L_17:
        /*0058*/ 	.byte	0x04, 0x17
        /*005a*/ 	.short	(.L_19 - .L_18)
.L_18:
        /*005c*/ 	.word	0x00000000
        /*0060*/ 	.short	0x0008
        /*0062*/ 	.short	0x002c
        /*0064*/ 	.byte	0x00, 0xf0, 0x11, 0x00


	//----- nvinfo : EIATTR_KPARAM_INFO
	.align		4
.L_19:
        /*0068*/ 	.byte	0x04, 0x17
        /*006a*/ 	.short	(.L_21 - .L_20)
.L_20:
        /*006c*/ 	.word	0x00000000
        /*0070*/ 	.short	0x0007
        /*0072*/ 	.short	0x0028
        /*0074*/ 	.byte	0x00, 0xf0, 0x11, 0x00


	//----- nvinfo : EIATTR_KPARAM_INFO
	.align		4
.L_21:
        /*0078*/ 	.byte	0x04, 0x17
        /*007a*/ 	.short	(.L_23 - .L_22)
.L_22:
        /*007c*/ 	.word	0x00000000
        /*0080*/ 	.short	0x0006
        /*0082*/ 	.short	0x0024
        /*0084*/ 	.byte	0x00, 0xf0, 0x11, 0x00


	//----- nvinfo : EIATTR_KPARAM_INFO
	.align		4
.L_23:
        /*0088*/ 	.byte	0x04, 0x17
        /*008a*/ 	.short	(.L_25 - .L_24)
.L_24:
        /*008c*/ 	.word	0x00000000
        /*0090*/ 	.short	0x0005
        /*0092*/ 	.short	0x0020
        /*0094*/ 	.byte	0x00, 0xf0, 0x11, 0x00


	//----- nvinfo : EIATTR_KPARAM_INFO
	.align		4
.L_25:
        /*0098*/ 	.byte	0x04, 0x17
        /*009a*/ 	.short	(.L_27 - .L_26)
.L_26:
        /*009c*/ 	.word	0x00000000
        /*00a0*/ 	.short	0x0004
        /*00a2*/ 	.short	0x001c
        /*00a4*/ 	.byte	0x00, 0xf0, 0x11, 0x00


	//----- nvinfo : EIATTR_KPARAM_INFO
	.align		4
.L_27:
        /*00a8*/ 	.byte	0x04, 0x17
        /*00aa*/ 	.short	(.L_29 - .L_28)
.L_28:
        /*00ac*/ 	.word	0x00000000
        /*00b0*/ 	.short	0x0003
        /*00b2*/ 	.short	0x0018
        /*00b4*/ 	.byte	0x00, 0xf0, 0x11, 0x00


	//----- nvinfo : EIATTR_KPARAM_INFO
	.align		4
.L_29:
        /*00b8*/ 	.byte	0x04, 0x17
        /*00ba*/ 	.short	(.L_31 - .L_30)
.L_30:
        /*00bc*/ 	.word	0x00000000
        /*00c0*/ 	.short	0x0002
        /*00c2*/ 	.short	0x0010
        /*00c4*/ 	.byte	0x00, 0xf4, 0x21, 0x00


	//----- nvinfo : EIATTR_KPARAM_INFO
	.align		4
.L_31:
        /*00c8*/ 	.byte	0x04, 0x17
        /*00ca*/ 	.short	(.L_33 - .L_32)
.L_32:
        /*00cc*/ 	.word	0x00000000
        /*00d0*/ 	.short	0x0001
        /*00d2*/ 	.short	0x0008
        /*00d4*/ 	.byte	0x00, 0xf4, 0x21, 0x00


	//----- nvinfo : EIATTR_KPARAM_INFO
	.align		4
.L_33:
        /*00d8*/ 	.byte	0x04, 0x17
        /*00da*/ 	.short	(.L_35 - .L_34)
.L_34:
        /*00dc*/ 	.word	0x00000000
        /*00e0*/ 	.short	0x0000
        /*00e2*/ 	.short	0x0000
        /*00e4*/ 	.byte	0x00, 0xf4, 0x21, 0x00


	//----- nvinfo : EIATTR_SPARSE_MMA_MASK
	.align		4
.L_35:
        /*00e8*/ 	.byte	0x03, 0x50
        /*00ea*/ 	.short	0x0000


	//----- nvinfo : EIATTR_MAXREG_COUNT
	.align		4
        /*00ec*/ 	.byte	0x03, 0x1b
        /*00ee*/ 	.short	0x00ff


	//----- nvinfo : EIATTR_NUM_BARRIERS
	.align		4
        /*00f0*/ 	.byte	0x02, 0x4c
        /*00f2*/ 	.byte	0x01
	.zero		1


	//----- nvinfo : EIATTR_ANNOTATIONS
	.align		4
        /*00f4*/ 	.byte	0x04, 0x55
        /*00f6*/ 	.short	(.L_37 - .L_36)


	//   ....[0]....
.L_36:
        /*00f8*/ 	.word	0x00000001
        /*00fc*/ 	.byte	0x50, 0x09, 0x00, 0x00, 0x01, 0x00, 0x00, 0x00, 0x80, 0x09, 0x00, 0x00, 0x01, 0x00, 0x00, 0x00
        /* <DEDUP_REMOVED lines=290> */
        /*132c*/ 	.byte	0xa0, 0x90, 0x00, 0x00


	//----- nvinfo : EIATTR_MERCURY_ISA_VERSION
	.align		4
.L_37:
        /*1330*/ 	.byte	0x03, 0x5f
        /*1332*/ 	.short	0x0101


	//----- nvinfo : EIATTR_EXIT_INSTR_OFFSETS
	.align		4
        /*1334*/ 	.byte	0x04, 0x1c
        /*1336*/ 	.short	(.L_39 - .L_38)


	//   ....[0]....
.L_38:
        /*1338*/ 	.word	0x0000e240


	//   ....[1]....
        /*133c*/ 	.word	0x0000e260


	//----- nvinfo : EIATTR_REQNTID
	.align		4
.L_39:
        /*1340*/ 	.byte	0x04, 0x10
        /*1342*/ 	.short	(.L_41 - .L_40)
.L_40:
        /*1344*/ 	.word	0x00000080
        /*1348*/ 	.word	0x00000001
        /*134c*/ 	.word	0x00000001


	//----- nvinfo : EIATTR_CBANK_PARAM_SIZE
	.align		4
.L_41:
        /*1350*/ 	.byte	0x03, 0x19
        /*1352*/ 	.short	0x0050


	//----- nvinfo : EIATTR_PARAM_CBANK
	.align		4
        /*1354*/ 	.byte	0x04, 0x0a
        /*1356*/ 	.short	(.L_43 - .L_42)
	.align		4
.L_42:
        /*1358*/ 	.word	index@(.nv.constant0.matmul_kernel)
        /*135c*/ 	.short	0x0210
        /*135e*/ 	.short	0x0050


	//----- nvinfo : EIATTR_SW_WAR
	.align		4
.L_43:
        /*1360*/ 	.byte	0x04, 0x36
        /*1362*/ 	.short	(.L_45 - .L_44)
.L_44:
        /*1364*/ 	.word	0x00000008
.L_45:


//--------------------- .nv.callgraph             --------------------------
	.section	.nv.callgraph,"",@"SHT_CUDA_CALLGRAPH"
	.align	4
	.sectionentsize	8
	.align		4
        /*0000*/ 	.word	0x00000000
	.align		4
        /*0004*/ 	.word	0xffffffff
	.align		4
        /*0008*/ 	.word	0x00000000
	.align		4
        /*000c*/ 	.word	0xfffffffe
	.align		4
        /*0010*/ 	.word	0x00000000
	.align		4
        /*0014*/ 	.word	0xfffffffd
	.align		4
        /*0018*/ 	.word	0x00000000
	.align		4
        /*001c*/ 	.word	0xfffffffc


//--------------------- .text.matmul_kernel       --------------------------
	.section	.text.matmul_kernel,"ax",@progbits
	.align	128
        .global         matmul_kernel
        .type           matmul_kernel,@function
        .size           matmul_kernel,(.L_x_3 - matmul_kernel)
        .other          matmul_kernel,@"STO_CUDA_ENTRY STV_DEFAULT"
matmul_kernel:
.text.matmul_kernel:
[----:B------:R-:W0:Y:S08]  /*0000*/  LDC R1, c[0x0][0x28] ;  /* 0x00000a00ff017b82 */ /* 0x000e300000000800 */
[----:B------:R-:W1:Y:S01]  /*0010*/  LDC.64 R2, c[0x0][0x228] ;  /* 0x00008a00ff027b82 */ /* 0x000e620000000a00 */
[----:B------:R-:W2:Y:S01]  /*0020*/  S2R R7, SR_CTAID.X ;  /* 0x0000000000077919 */ /* 0x000ea20000002500 */
[----:B0-----:R-:W-:Y:S01]  /*0030*/  VIADD R1, R1, 0xfffffb78 ;  /* 0xfffffb7801017836 */ /* 0x001fe20000000000 */
[----:B------:R-:W-:Y:S01]  /*0040*/  ULDC UR5, c[0x0][0x230] ;  /* 0x00008c0000057ab9 */ /* 0x000fe20000000800 */
[----:B------:R-:W-:Y:S01]  /*0050*/  UMOV UR12, 0x400 ;  /* 0x00000400000c7882 */ /* 0x000fe20000000000 */
[----:B------:R-:W0:Y:S01]  /*0060*/  S2R R152, SR_TID.X ;  /* 0x0000000000987919 */ /* 0x000e220000002100 */
[----:B------:R-:W-:Y:S01]  /*0070*/  UIADD3 UR5, UR5, 0x1f, URZ ;  /* 0x0000001f05057890 */ /* 0x000fe2000fffe03f */
[----:B------:R-:W-:Y:S01]  /*0080*/  CS2R R136, SRZ ;  /* 0x0000000000887805 */ /* 0x000fe2000001ff00 */
[----:B------:R-:W3:Y:S01]  /*0090*/  S2UR UR4, SR_CgaCtaId ;  /* 0x00000000000479c3 */ /* 0x000ee20000008800 */
[----:B------:R-:W-:Y:S01]  /*00a0*/  ULDC.64 UR40, c[0x0][0x208] ;  /* 0x0000820000287ab9 */ /* 0x000fe20000000a00 */
[----:B------:R-:W-:Y:S01]  /*00b0*/  UISETP.GE.AND UP0, UPT, UR5, 0x20, UPT ;  /* 0x000000200500788c */ /* 0x000fe2000bf06270 */
[----:B------:R-:W-:-:S02]  /*00c0*/  CS2R R138, SRZ ;  /* 0x00000000008a7805 */ /* 0x000fc4000001ff00 */
[----:B------:R-:W-:Y:S02]  /*00d0*/  CS2R R140, SRZ ;  /* 0x00000000008c7805 */ /* 0x000fe4000001ff00 */
[----:B------:R-:W-:Y:S02]  /*00e0*/  CS2R R142, SRZ ;  /* 0x00000000008e7805 */ /* 0x000fe4000001ff00 */
[----:B------:R-:W-:Y:S02]  /*00f0*/  CS2R R144, SRZ ;  /* 0x0000000000907805 */ /* 0x000fe4000001ff00 */
[----:B------:R-:W-:Y:S02]  /*0100*/  CS2R R146, SRZ ;  /* 0x0000000000927805 */ /* 0x000fe4000001ff00 */
[----:B------:R-:W-:Y:S02]  /*0110*/  CS2R R148, SRZ ;  /* 0x0000000000947805 */ /* 0x000fe4000001ff00 */
[----:B------:R-:W-:-:S02]  /*0120*/  CS2R R150, SRZ ;  /* 0x0000000000967805 */ /* 0x000fc4000001ff00 */
[----:B------:R-:W-:Y:S02]  /*0130*/  CS2R R120, SRZ ;  /* 0x0000000000787805 */ /* 0x000fe4000001ff00 */
[----:B------:R-:W-:Y:S02]  /*0140*/  CS2R R122, SRZ ;  /* 0x00000000007a7805 */ /* 0x000fe4000001ff00 */
[----:B------:R-:W-:Y:S02]  /*0150*/  CS2R R124, SRZ ;  /* 0x00000000007c7805 */ /* 0x000fe4000001ff00 */
[----:B------:R-:W-:Y:S02]  /*0160*/  CS2R R126, SRZ ;  /* 0x00000000007e7805 */ /* 0x000fe4000001ff00 */
[----:B------:R-:W-:Y:S02]  /*0170*/  CS2R R128, SRZ ;  /* 0x0000000000807805 */ /* 0x000fe4000001ff00 */
[----:B------:R-:W-:Y:S01]  /*0180*/  CS2R R130, SRZ ;  /* 0x0000000000827805 */ /* 0x000fe2000001ff00 */
[----:B-1----:R-:W-:Y:S01]  /*0190*/  VIADD R0, R3, 0x1f ;  /* 0x0000001f03007836 */ /* 0x002fe20000000000 */
[----:B------:R-:W-:-:S02]  /*01a0*/  CS2R R132, SRZ ;  /* 0x0000000000847805 */ /* 0x000fc4000001ff00 */
[----:B------:R-:W-:Y:S02]  /*01b0*/  CS2R R134, SRZ ;  /* 0x0000000000867805 */ /* 0x000fe4000001ff00 */
[----:B------:R-:W-:Y:S02]  /*01c0*/  CS2R R104, SRZ ;  /* 0x0000000000687805 */ /* 0x000fe4000001ff00 */
[----:B------:R-:W-:Y:S02]  /*01d0*/  CS2R R106, SRZ ;  /* 0x00000000006a7805 */ /* 0x000fe4000001ff00 */
[----:B------:R-:W-:Y:S02]  /*01e0*/  SHF.R.S32.HI R5, RZ, 0x1f, R0 ;  /* 0x0000001fff057819 */ /* 0x000fe40000011400 */
[----:B------:R-:W-:Y:S02]  /*01f0*/  CS2R R108, SRZ ;  /* 0x00000000006c7805 */ /* 0x000fe4000001ff00 */
[----:B------:R-:W-:Y:S01]  /*0200*/  CS2R R110, SRZ ;  /* 0x00000000006e7805 */ /* 0x000fe2000001ff00 */
[----:B---3--:R-:W-:Y:S01]  /*0210*/  ULEA UR12, UR4, UR12, 0x18 ;  /* 0x0000000c040c7291 */ /* 0x008fe2000f8ec03f */
[----:B------:R-:W-:-:S02]  /*0220*/  LEA.HI R5, R5, R0, RZ, 0x5 ;  /* 0x0000000005057211 */ /* 0x000fc400078f28ff */
[----:B------:R-:W-:Y:S02]  /*0230*/  CS2R R112, SRZ ;  /* 0x0000000000707805 */ /* 0x000fe4000001ff00 */
[----:B--2---:R-:W-:Y:S02]  /*0240*/  IABS R10, R7 ;  /* 0x00000007000a7213 */ /* 0x004fe40000000000 */
[----:B------:R-:W-:Y:S02]  /*0250*/  CS2R R114, SRZ ;  /* 0x0000000000727805 */ /* 0x000fe4000001ff00 */
[----:B------:R-:W-:Y:S02]  /*0260*/  SHF.R.S32.HI R5, RZ, 0x5, R5 ;  /* 0x00000005ff057819 */ /* 0x000fe40000011405 */
[----:B------:R-:W-:Y:S02]  /*0270*/  CS2R R116, SRZ ;  /* 0x0000000000747805 */ /* 0x000fe4000001ff00 */
[----:B------:R-:W-:-:S02]  /*0280*/  CS2R R118, SRZ ;  /* 0x0000000000767805 */ /* 0x000fc4000001ff00 */
[----:B------:R-:W-:Y:S02]  /*0290*/  CS2R R88, SRZ ;  /* 0x0000000000587805 */ /* 0x000fe4000001ff00 */
[----:B------:R-:W-:Y:S01]  /*02a0*/  CS2R R90, SRZ ;  /* 0x00000000005a7805 */ /* 0x000fe2000001ff00 */
[----:B------:R-:W-:Y:S01]  /*02b0*/  IMAD.SHL.U32 R6, R5, 0x8, RZ ;  /* 0x0000000805067824 */ /* 0x000fe200078e00ff */
[----:B------:R-:W-:Y:S02]  /*02c0*/  CS2R R92, SRZ ;  /* 0x00000000005c7805 */ /* 0x000fe4000001ff00 */
[----:B------:R-:W-:Y:S02]  /*02d0*/  CS2R R94, SRZ ;  /* 0x00000000005e7805 */ /* 0x000fe4000001ff00 */
[----:B------:R-:W-:Y:S02]  /*02e0*/  CS2R R96, SRZ ;  /* 0x0000000000607805 */ /* 0x000fe4000001ff00 */
[----:B------:R-:W-:-:S02]  /*02f0*/  CS2R R98, SRZ ;  /* 0x0000000000627805 */ /* 0x000fc4000001ff00 */
[-C--:B------:R-:W-:Y:S02]  /*0300*/  IABS R9, R6.reuse ;  /* 0x0000000600097213 */ /* 0x080fe40000000000 */
[----:B------:R-:W-:Y:S02]  /*0310*/  CS2R R100, SRZ ;  /* 0x0000000000647805 */ /* 0x000fe4000001ff00 */
[----:B------:R-:W-:Y:S02]  /*0320*/  IABS R12, R6 ;  /* 0x00000006000c7213 */ /* 0x000fe40000000000 */
[----:B------:R-:W-:Y:S01]  /*0330*/  CS2R R102, SRZ ;  /* 0x0000000000667805 */ /* 0x000fe2000001ff00 */
[----:B------:R-:W1:Y:S01]  /*0340*/  I2F.RP R0, R9 ;  /* 0x0000000900007306 */ /* 0x000e620000209400 */
[----:B------:R-:W-:Y:S02]  /*0350*/  CS2R R72, SRZ ;  /* 0x0000000000487805 */ /* 0x000fe4000001ff00 */
        /* <DEDUP_REMOVED lines=13> */
[----:B-1----:R-:W1:Y:S01]  /*0430*/  MUFU.RCP R0, R0 ;  /* 0x0000000000007308 */ /* 0x002e620000001000 */
        /* <DEDUP_REMOVED lines=15> */
[----:B------:R-:W-:Y:S01]  /*0530*/  CS2R R34, SRZ ;  /* 0x0000000000227805 */ /* 0x000fe2000001ff00 */
[----:B-1----:R-:W-:Y:S01]  /*0540*/  VIADD R4, R0, 0xffffffe ;  /* 0x0ffffffe00047836 */ /* 0x002fe20000000000 */
[----:B------:R-:W-:Y:S01]  /*0550*/  CS2R R36, SRZ ;  /* 0x0000000000247805 */ /* 0x000fe2000001ff00 */
[----:B------:R-:W-:Y:S01]  /*0560*/  IMAD.MOV R0, RZ, RZ, -R12 ;  /* 0x000000ffff007224 */ /* 0x000fe200078e0a0c */
[----:B------:R-:W-:Y:S01]  /*0570*/  CS2R R38, SRZ ;  /* 0x0000000000267805 */ /* 0x000fe2000001ff00 */
[----:B------:R1:W2:Y:S02]  /*0580*/  F2I.FTZ.U32.TRUNC.NTZ R5, R4 ;  /* 0x0000000400057305 */ /* 0x0002a4000021f000 */
[----:B-1----:R-:W-:-:S02]  /*0590*/  IMAD.MOV.U32 R4, RZ, RZ, RZ ;  /* 0x000000ffff047224 */ /* 0x002fc400078e00ff */
[----:B--2---:R-:W-:-:S04]  /*05a0*/  IMAD.MOV R8, RZ, RZ, -R5 ;  /* 0x000000ffff087224 */ /* 0x004fc800078e0a05 */
[----:B------:R-:W-:Y:S02]  /*05b0*/  IMAD R11, R8, R9, RZ ;  /* 0x00000009080b7224 */ /* 0x000fe400078e02ff */
[----:B------:R-:W-:Y:S02]  /*05c0*/  IMAD.MOV.U32 R8, RZ, RZ, R10 ;  /* 0x000000ffff087224 */ /* 0x000fe400078e000a */
[----:B------:R-:W-:-:S06]  /*05d0*/  IMAD.HI.U32 R5, R5, R11, R4 ;  /* 0x0000000b05057227 */ /* 0x000fcc00078e0004 */
[----:B------:R-:W-:-:S04]  /*05e0*/  IMAD.HI.U32 R5, R5, R8, RZ ;  /* 0x0000000805057227 */ /* 0x000fc800078e00ff */
[----:B------:R-:W-:-:S05]  /*05f0*/  IMAD R0, R5, R0, R8 ;  /* 0x0000000005007224 */ /* 0x000fca00078e0208 */
[----:B------:R-:W-:-:S13]  /*0600*/  ISETP.GT.U32.AND P1, PT, R9, R0, PT ;  /* 0x000000000900720c */ /* 0x000fda0003f24070 */
[----:B------:R-:W-:Y:S02]  /*0610*/  @!P1 IMAD.IADD R0, R0, 0x1, -R9 ;  /* 0x0000000100009824 */ /* 0x000fe400078e0a09 */
[----:B------:R-:W-:Y:S01]  /*0620*/  @!P1 VIADD R5, R5, 0x1 ;  /* 0x0000000105059836 */ /* 0x000fe20000000000 */
[----:B------:R-:W-:Y:S02]  /*0630*/  ISETP.NE.AND P1, PT, R6, RZ, PT ;  /* 0x000000ff0600720c */ /* 0x000fe40003f25270 */
[----:B------:R-:W-:Y:S02]  /*0640*/  ISETP.GE.U32.AND P0, PT, R0, R9, PT ;  /* 0x000000090000720c */ /* 0x000fe40003f06070 */
[----:B------:R-:W-:-:S04]  /*0650*/  LOP3.LUT R0, R7, R6, RZ, 0x3c, !PT ;  /* 0x0000000607007212 */ /* 0x000fc800078e3cff */
[----:B------:R-:W-:Y:S01]  /*0660*/  ISETP.GE.AND P2, PT, R0, RZ, PT ;  /* 0x000000ff0000720c */ /* 0x000fe20003f46270 */
[----:B------:R-:W-:-:S06]  /*0670*/  VIADD R0, R2, 0x1ff ;  /* 0x000001ff02007836 */ /* 0x000fcc0000000000 */
[----:B------:R-:W-:-:S04]  /*0680*/  @P0 VIADD R5, R5, 0x1 ;  /* 0x0000000105050836 */ /* 0x000fc80000000000 */
[----:B------:R-:W-:Y:S01]  /*0690*/  IMAD.MOV.U32 R4, RZ, RZ, R5 ;  /* 0x000000ffff047224 */ /* 0x000fe200078e0005 */
[----:B------:R-:W-:-:S03]  /*06a0*/  SHF.R.S32.HI R5, RZ, 0x1f, R0 ;  /* 0x0000001fff057819 */ /* 0x000fc60000011400 */
[----:B------:R-:W-:Y:S01]  /*06b0*/  @!P2 IMAD.MOV R4, RZ, RZ, -R4 ;  /* 0x000000ffff04a224 */ /* 0x000fe200078e0a04 */
[----:B------:R-:W-:Y:S02]  /*06c0*/  @!P1 LOP3.LUT R4, RZ, R6, RZ, 0x33, !PT ;  /* 0x00000006ff049212 */ /* 0x000fe400078e33ff */
[----:B------:R-:W-:-:S03]  /*06d0*/  LEA.HI R5, R5, R0, RZ, 0x9 ;  /* 0x0000000005057211 */ /* 0x000fc600078f48ff */
[----:B------:R-:W-:Y:S02]  /*06e0*/  IMAD.SHL.U32 R8, R4, 0x8, RZ ;  /* 0x0000000804087824 */ /* 0x000fe400078e00ff */
[----:B------:R-:W-:-:S03]  /*06f0*/  IMAD.MOV R4, RZ, RZ, -R4 ;  /* 0x000000ffff047224 */ /* 0x000fc600078e0a04 */
[----:B------:R-:W-:Y:S01]  /*0700*/  LEA.HI.SX32 R5, R5, -R8, 0x17 ;  /* 0x8000000805057211 */ /* 0x000fe200078fbaff */
[----:B------:R-:W-:-:S03]  /*0710*/  IMAD R6, R6, R4, R7 ;  /* 0x0000000406067224 */ /* 0x000fc600078e0207 */
[----:B------:R-:W-:Y:S02]  /*0720*/  VIMNMX R13, R5, 0x8, PT ;  /* 0x00000008050d7848 */ /* 0x000fe40003fe0100 */
[----:B------:R-:W-:Y:S02]  /*0730*/  IABS R11, R6 ;  /* 0x00000006000b7213 */ /* 0x000fe40000000000 */
[----:B------:R-:W-:-:S04]  /*0740*/  IABS R9, R13 ;  /* 0x0000000d00097213 */ /* 0x000fc80000000000 */
[----:B------:R-:W1:Y:S08]  /*0750*/  I2F.RP R0, R9 ;  /* 0x0000000900007306 */ /* 0x000e700000209400 */
[----:B-1----:R-:W1:Y:S02]  /*0760*/  MUFU.RCP R0, R0 ;  /* 0x0000000000007308 */ /* 0x002e640000001000 */
[----:B-1----:R-:W-:-:S06]  /*0770*/  VIADD R5, R0, 0xffffffe ;  /* 0x0ffffffe00057836 */ /* 0x002fcc0000000000 */
[----:B------:R-:W1:Y:S02]  /*0780*/  F2I.FTZ.U32.TRUNC.NTZ R5, R5 ;  /* 0x0000000500057305 */ /* 0x000e64000021f000 */
[----:B-1----:R-:W-:-:S04]  /*0790*/  IMAD.MOV R10, RZ, RZ, -R5 ;  /* 0x000000ffff0a7224 */ /* 0x002fc800078e0a05 */
[----:B------:R-:W-:Y:S01]  /*07a0*/  IMAD.MOV.U32 R4, RZ, RZ, R10 ;  /* 0x000000ffff047224 */ /* 0x000fe200078e000a */
[----:B------:R-:W-:-:S03]  /*07b0*/  IABS R10, R13 ;  /* 0x0000000d000a7213 */ /* 0x000fc60000000000 */
[----:B------:R-:W-:Y:S02]  /*07c0*/  IMAD R7, R4, R9, RZ ;  /* 0x0000000904077224 */ /* 0x000fe400078e02ff */
[----:B------:R-:W-:Y:S02]  /*07d0*/  IMAD.MOV.U32 R4, RZ, RZ, RZ ;  /* 0x000000ffff047224 */ /* 0x000fe400078e00ff */
[----:B------:R-:W-:Y:S02]  /*07e0*/  IMAD.MOV R0, RZ, RZ, -R10 ;  /* 0x000000ffff007224 */ /* 0x000fe400078e0a0a */
[----:B------:R-:W-:Y:S01]  /*07f0*/  IMAD.HI.U32 R4, R5, R7, R4 ;  /* 0x0000000705047227 */ /* 0x000fe200078e0004 */
[----:B0-----:R-:W-:-:S05]  /*0800*/  LOP3.LUT R5, R152, 0x7f, RZ, 0xc0, !PT ;  /* 0x0000007f98057812 */ /* 0x001fca00078ec0ff */
        /* <DEDUP_REMOVED lines=8> */
[----:B------:R-:W-:-:S07]  /*0890*/  ISETP.GE.AND P2, PT, R0, RZ, PT ;  /* 0x000000ff0000720c */ /* 0x000fce0003f46270 */
[----:B------:R-:W-:Y:S01]  /*08a0*/  @P0 VIADD R4, R4, 0x1 ;  /* 0x0000000104040836 */ /* 0x000fe20000000000 */
[----:B------:R-:W-:-:S05]  /*08b0*/  PLOP3.LUT P0, PT, PT, PT, UP0, 0x80, 0x0 ;  /* 0x000000000000781c */ /* 0x000fca0003f0f008 */
[----:B------:R-:W-:Y:S01]  /*08c0*/  @!P2 IMAD.MOV R4, RZ, RZ, -R4 ;  /* 0x000000ffff04a224 */ /* 0x000fe200078e0a04 */
[----:B------:R-:W-:-:S05]  /*08d0*/  @!P1 LOP3.LUT R4, RZ, R13, RZ, 0x33, !PT ;  /* 0x0000000dff049212 */ /* 0x000fca00078e33ff */
[----:B------:R-:W-:Y:S02]  /*08e0*/  IMAD.MOV R0, RZ, RZ, -R4 ;  /* 0x000000ffff007224 */ /* 0x000fe400078e0a04 */
[----:B------:R-:W-:Y:S02]  /*08f0*/  IMAD.SHL.U32 R14, R4, 0x20, RZ ;  /* 0x00000020040e7824 */ /* 0x000fe400078e00ff */
[----:B------:R-:W-:-:S04]  /*0900*/  IMAD R0, R13, R0, R6 ;  /* 0x000000000d007224 */ /* 0x000fc800078e0206 */
[----:B------:R-:W-:-:S04]  /*0910*/  IMAD.IADD R0, R8, 0x1, R0 ;  /* 0x0000000108007824 */ /* 0x000fc800078e0200 */
[----:B------:R-:W-:Y:S01]  /*0920*/  IMAD R153, R0, 0x200, R5 ;  /* 0x0000020000997824 */ /* 0x000fe200078e0205 */
[----:B------:R-:W-:-:S03]  /*0930*/  LOP3.LUT R0, R152, 0x60, RZ, 0xc0, !PT ;  /* 0x0000006098007812 */ /* 0x000fc600078ec0ff */
[C---:B------:R-:W-:Y:S01]  /*0940*/  VIADD R154, R153.reuse, 0x80 ;  /* 0x00000080999a7836 */ /* 0x040fe20000000000 */
[----:B------:R0:W-:Y:S01]  /*0950*/  STL [R1+0x54], R153 ;  /* 0x0000549901007387 */ /* 0x0001e20000100800 */
[C---:B------:R-:W-:Y:S02]  /*0960*/  VIADD R155, R153.reuse, 0x100 ;  /* 0x00000100999b7836 */ /* 0x040fe40000000000 */
[----:B------:R-:W-:Y:S01]  /*0970*/  VIADD R156, R153, 0x180 ;  /* 0x00000180999c7836 */ /* 0x000fe20000000000 */
[----:B------:R0:W-:Y:S04]  /*0980*/  STL [R1+0x58], R14 ;  /* 0x0000580e01007387 */ /* 0x0001e80000100800 */
[----:B------:R0:W-:Y:S04]  /*0990*/  STL [R1+0x64], R154 ;  /* 0x0000649a01007387 */ /* 0x0001e80000100800 */
[----:B------:R0:W-:Y:S04]  /*09a0*/  STL [R1+0x60], R155 ;  /* 0x0000609b01007387 */ /* 0x0001e80000100800 */
[----:B------:R0:W-:Y:S01]  /*09b0*/  STL [R1+0x5c], R156 ;  /* 0x00005c9c01007387 */ /* 0x0001e20000100800 */
[----:B------:R-:W-:Y:S05]  /*09c0*/  @!P0 BRA `(.L_x_0) ;  /* 0x0000008400548947 */ /* 0x000fea0003800000 */
[----:B------:R-:W-:Y:S01]  /*09d0*/  IABS R22, R2 ;  /* 0x0000000200167213 */ /* 0x000fe20000000000 */
[----:B------:R-:W-:Y:S01]  /*09e0*/  ULDC UR4, c[0x0][0x240] ;  /* 0x0000900000047ab9 */ /* 0x000fe20000000800 */
[----:B------:R-:W-:Y:S01]  /*09f0*/  IABS R15, R3 ;  /* 0x00000003000f7213 */ /* 0x000fe20000000000 */
[----:B------:R-:W-:Y:S01]  /*0a00*/  ULDC.64 UR8, c[0x0][0x218] ;  /* 0x0000860000087ab9 */ /* 0x000fe20000000a00 */
[----:B------:R-:W1:Y:S01]  /*0a10*/  I2F.RP R9, R22 ;  /* 0x0000001600097306 */ /* 0x000e620000209400 */
[----:B------:R-:W-:Y:S01]  /*0a20*/  IABS R12, R155 ;  /* 0x0000009b000c7213 */ /* 0x000fe20000000000 */
[----:B------:R-:W-:Y:S01]  /*0a30*/  ULDC UR7, c[0x0][0x234] ;  /* 0x00008d0000077ab9 */ /* 0x000fe20000000800 */
[----:B------:R-:W-:Y:S01]  /*0a40*/  LEA.HI R23, R0, R14, RZ, 0x1b ;  /* 0x0000000e00177211 */ /* 0x000fe200078fd8ff */
[----:B------:R-:W-:Y:S01]  /*0a50*/  ULDC UR10, c[0x0][0x238] ;  /* 0x00008e00000a7ab9 */ /* 0x000fe20000000800 */
[----:B0-----:R-:W-:Y:S01]  /*0a60*/  IABS R14, R153 ;  /* 0x00000099000e7213 */ /* 0x001fe20000000000 */
[----:B------:R-:W-:Y:S01]  /*0a70*/  ULDC UR16, c[0x0][0x238] ;  /* 0x00008e0000107ab9 */ /* 0x000fe20000000800 */
[----:B------:R-:W-:Y:S01]  /*0a80*/  IABS R20, R23 ;  /* 0x0000001700147213 */ /* 0x000fe20000000000 */
[----:B------:R-:W0:Y:S01]  /*0a90*/  I2F.RP R8, R15 ;  /* 0x0000000f00087306 */ /* 0x000e220000209400 */
[C---:B------:R-:W-:Y:S01]  /*0aa0*/  VIADD R26, R23.reuse, 0x14 ;  /* 0x00000014171a7836 */ /* 0x040fe20000000000 */
[----:B------:R-:W-:Y:S01]  /*0ab0*/  ISETP.NE.AND P5, PT, R2, RZ, PT ;  /* 0x000000ff0200720c */ /* 0x000fe20003fa5270 */
[C---:B------:R-:W-:Y:S01]  /*0ac0*/  VIADD R24, R23.reuse, 0x1c ;  /* 0x0000001c17187836 */ /* 0x040fe20000000000 */
[----:B------:R-:W-:Y:S01]  /*0ad0*/  LOP3.LUT R2, RZ, R2, RZ, 0x33, !PT ;  /* 0x00000002ff027212 */ /* 0x000fe200078e33ff */
[C---:B------:R-:W-:Y:S01]  /*0ae0*/  VIADD R25, R23.reuse, 0x18 ;  /* 0x0000001817197836 */ /* 0x040fe20000000000 */
[----:B------:R-:W-:Y:S01]  /*0af0*/  IABS R16, R26 ;  /* 0x0000001a00107213 */ /* 0x000fe20000000000 */
[C---:B------:R-:W-:Y:S01]  /*0b00*/  VIADD R27, R23.reuse, 0x10 ;  /* 0x00000010171b7836 */ /* 0x040fe20000000000 */
[----:B-1----:R-:W1:Y:S01]  /*0b10*/  MUFU.RCP R9, R9 ;  /* 0x0000000900097308 */ /* 0x002e620000001000 */
[C---:B------:R-:W-:Y:S01]  /*0b20*/  VIADD R28, R23.reuse, 0xc ;  /* 0x0000000c171c7836 */ /* 0x040fe20000000000 */
[----:B------:R-:W-:Y:S01]  /*0b30*/  IABS R10, R25 ;  /* 0x00000019000a7213 */ /* 0x000fe20000000000 */
[C---:B------:R-:W-:Y:S01]  /*0b40*/  VIADD R29, R23.reuse, 0x8 ;  /* 0x00000008171d7836 */ /* 0x040fe20000000000 */
[----:B------:R-:W-:Y:S01]  /*0b50*/  ULDC UR15, c[0x0][0x238] ;  /* 0x00008e00000f7ab9 */ /* 0x000fe20000000800 */
[----:B------:R-:W-:Y:S01]  /*0b60*/  VIADD R30, R23, 0x4 ;  /* 0x00000004171e7836 */ /* 0x000fe20000000000 */
[----:B------:R-:W-:Y:S01]  /*0b70*/  IABS R17, R28 ;  /* 0x0000001c00117213 */ /* 0x000fe20000000000 */
[----:B------:R-:W-:Y:S01]  /*0b80*/  USHF.R.S32.HI UR6, URZ, 0x1f, UR5 ;  /* 0x0000001f3f067899 */ /* 0x000fe20008011405 */
[----:B0-----:R-:W0:Y:S01]  /*0b90*/  MUFU.RCP R8, R8 ;  /* 0x0000000800087308 */ /* 0x001e220000001000 */
[----:B------:R-:W-:Y:S01]  /*0ba0*/  IABS R18, R29 ;  /* 0x0000001d00127213 */ /* 0x000fe20000000000 */
[----:B------:R-:W-:Y:S01]  /*0bb0*/  ULDC UR18, c[0x0][0x230] ;  /* 0x00008c0000127ab9 */ /* 0x000fe20000000800 */
[----:B------:R-:W-:Y:S01]  /*0bc0*/  IABS R19, R30 ;  /* 0x0000001e00137213 */ /* 0x000fe20000000000 */
[----:B------:R-:W-:Y:S01]  /*0bd0*/  ULEA.HI UR6, UR6, UR5, URZ, 0x5 ;  /* 0x0000000506067291 */ /* 0x000fe2000f8f283f */
[----:B------:R-:W-:Y:S01]  /*0be0*/  CS2R R136, SRZ ;  /* 0x0000000000887805 */ /* 0x000fe2000001ff00 */
[----:B------:R-:W-:Y:S01]  /*0bf0*/  ULDC UR11, c[0x0][0x23c] ;  /* 0x00008f00000b7ab9 */ /* 0x000fe20000000800 */
[----:B------:R-:W-:-:S02]  /*0c00*/  CS2R R138, SRZ ;  /* 0x00000000008a7805 */ /* 0x000fc4000001ff00 */
[----:B------:R-:W-:Y:S01]  /*0c10*/  CS2R R140, SRZ ;  /* 0x00000000008c7805 */ /* 0x000fe2000001ff00 */
[----:B-1----:R-:W-:Y:S01]  /*0c20*/  VIADD R6, R9, 0xffffffe ;  /* 0x0ffffffe09067836 */ /* 0x002fe20000000000 */
[----:B------:R-:W-:Y:S02]  /*0c30*/  IABS R9, R156 ;  /* 0x0000009c00097213 */ /* 0x000fe40000000000 */
[----:B------:R-:W-:Y:S02]  /*0c40*/  CS2R R142, SRZ ;  /* 0x00000000008e7805 */ /* 0x000fe4000001ff00 */
[----:B------:R-:W-:Y:S01]  /*0c50*/  CS2R R144, SRZ ;  /* 0x0000000000907805 */ /* 0x000fe2000001ff00 */
[----:B------:R1:W2:Y:S01]  /*0c60*/  F2I.FTZ.U32.TRUNC.NTZ R7, R6 ;  /* 0x0000000600077305 */ /* 0x0002a2000021f000 */
[----:B------:R-:W-:Y:S02]  /*0c70*/  CS2R R146, SRZ ;  /* 0x0000000000927805 */ /* 0x000fe4000001ff00 */
[----:B------:R-:W-:-:S02]  /*0c80*/  CS2R R148, SRZ ;  /* 0x0000000000947805 */ /* 0x000fc4000001ff00 */
[----:B------:R-:W-:Y:S01]  /*0c90*/  CS2R R150, SRZ ;  /* 0x0000000000967805 */ /* 0x000fe2000001ff00 */
[----:B0-----:R-:W-:Y:S01]  /*0ca0*/  VIADD R4, R8, 0xffffffe ;  /* 0x0ffffffe08047836 */ /* 0x001fe20000000000 */
[----:B------:R-:W-:Y:S02]  /*0cb0*/  CS2R R120, SRZ ;  /* 0x0000000000787805 */ /* 0x000fe4000001ff00 */
[----:B------:R-:W-:Y:S02]  /*0cc0*/  CS2R R122, SRZ ;  /* 0x00000000007a7805 */ /* 0x000fe4000001ff00 */
[----:B------:R-:W-:Y:S01]  /*0cd0*/  CS2R R124, SRZ ;  /* 0x00000000007c7805 */ /* 0x000fe2000001ff00 */
[----:B------:R-:W0:Y:S01]  /*0ce0*/  F2I.FTZ.U32.TRUNC.NTZ R5, R4 ;  /* 0x0000000400057305 */ /* 0x000e22000021f000 */
[----:B-1----:R-:W-:Y:S01]  /*0cf0*/  IMAD.MOV.U32 R6, RZ, RZ, RZ ;  /* 0x000000ffff067224 */ /* 0x002fe200078e00ff */
[----:B------:R-:W-:Y:S02]  /*0d00*/  CS2R R126, SRZ ;  /* 0x00000000007e7805 */ /* 0x000fe4000001ff00 */
[----:B------:R-:W-:-:S02]  /*0d10*/  CS2R R128, SRZ ;  /* 0x0000000000807805 */ /* 0x000fc4000001ff00 */
[----:B------:R-:W-:Y:S02]  /*0d20*/  CS2R R130, SRZ ;  /* 0x0000000000827805 */ /* 0x000fe4000001ff00 */
[----:B------:R-:W-:Y:S02]  /*0d30*/  CS2R R132, SRZ ;  /* 0x0000000000847805 */ /* 0x000fe4000001ff00 */
[----:B------:R-:W-:Y:S01]  /*0d40*/  CS2R R134, SRZ ;  /* 0x0000000000867805 */ /* 0x000fe2000001ff00 */
[----:B--2---:R-:W-:Y:S01]  /*0d50*/  IMAD.MOV R11, RZ, RZ, -R7 ;  /* 0x000000ffff0b7224 */ /* 0x004fe200078e0a07 */
[----:B------:R-:W-:Y:S02]  /*0d60*/  CS2R R104, SRZ ;  /* 0x0000000000687805 */ /* 0x000fe4000001ff00 */
[----:B------:R-:W-:Y:S02]  /*0d70*/  CS2R R106, SRZ ;  /* 0x00000000006a7805 */ /* 0x000fe4000001ff00 */
[----:B------:R-:W-:Y:S01]  /*0d80*/  CS2R R108, SRZ ;  /* 0x00000000006c7805 */ /* 0x000fe2000001ff00 */
[----:B------:R-:W-:Y:S01]  /*0d90*/  IMAD R11, R11, R22, RZ ;  /* 0x000000160b0b7224 */ /* 0x000fe200078e02ff */
[----:B------:R-:W-:-:S02]  /*0da0*/  CS2R R110, SRZ ;  /* 0x00000000006e7805 */ /* 0x000fc4000001ff00 */
[----:B------:R-:W-:Y:S02]  /*0db0*/  CS2R R112, SRZ ;  /* 0x0000000000707805 */ /* 0x000fe4000001ff00 */
[----:B------:R-:W-:Y:S01]  /*0dc0*/  CS2R R114, SRZ ;  /* 0x0000000000727805 */ /* 0x000fe2000001ff00 */
[----:B------:R-:W-:Y:S01]  /*0dd0*/  IMAD.HI.U32 R7, R7, R11, R6 ;  /* 0x0000000b07077227 */ /* 0x000fe200078e0006 */
[----:B------:R-:W-:Y:S02]  /*0de0*/  CS2R R116, SRZ ;  /* 0x0000000000747805 */ /* 0x000fe4000001ff00 */
[----:B------:R-:W-:Y:S02]  /*0df0*/  CS2R R118, SRZ ;  /* 0x0000000000767805 */ /* 0x000fe4000001ff00 */
[----:B------:R-:W-:Y:S01]  /*0e00*/  CS2R R88, SRZ ;  /* 0x0000000000587805 */ /* 0x000fe2000001ff00 */
[----:B------:R-:W-:Y:S01]  /*0e10*/  IMAD.MOV.U32 R11, RZ, RZ, R9 ;  /* 0x000000ffff0b7224 */ /* 0x000fe200078e0009 */
[----:B------:R-:W-:Y:S01]  /*0e20*/  CS2R R90, SRZ ;  /* 0x00000000005a7805 */ /* 0x000fe2000001ff00 */
[----:B------:R-:W-:Y:S01]  /*0e30*/  IMAD.HI.U32 R6, R7, R12, RZ ;  /* 0x0000000c07067227 */ /* 0x000fe200078e00ff */
[----:B------:R-:W-:-:S02]  /*0e40*/  CS2R R92, SRZ ;  /* 0x00000000005c7805 */ /* 0x000fc4000001ff00 */
[----:B------:R-:W-:Y:S02]  /*0e50*/  CS2R R94, SRZ ;  /* 0x00000000005e7805 */ /* 0x000fe4000001ff00 */
[----:B------:R-:W-:Y:S01]  /*0e60*/  CS2R R96, SRZ ;  /* 0x0000000000607805 */ /* 0x000fe2000001ff00 */
[----:B0-----:R-:W-:Y:S01]  /*0e70*/  IMAD.MOV R8, RZ, RZ, -R5 ;  /* 0x000000ffff087224 */ /* 0x001fe200078e0a05 */
[----:B------:R-:W-:Y:S01]  /*0e80*/  CS2R R98, SRZ ;  /* 0x0000000000627805 */ /* 0x000fe2000001ff00 */
[----:B------:R-:W-:Y:S01]  /*0e90*/  IMAD.MOV R13, RZ, RZ, -R6 ;  /* 0x000000ffff0d7224 */ /* 0x000fe200078e0a06 */
[----:B------:R-:W-:Y:S01]  /*0ea0*/  CS2R R100, SRZ ;  /* 0x0000000000647805 */ /* 0x000fe2000001ff00 */
[----:B------:R-:W-:Y:S01]  /*0eb0*/  IMAD.HI.U32 R4, R7, R11, RZ ;  /* 0x0000000b07047227 */ /* 0x000fe200078e00ff */
[----:B------:R-:W-:Y:S02]  /*0ec0*/  CS2R R102, SRZ ;  /* 0x0000000000667805 */ /* 0x000fe4000001ff00 */
[----:B------:R-:W-:-:S02]  /*0ed0*/  CS2R R76, SRZ ;  /* 0x00000000004c7805 */ /* 0x000fc4000001ff00 */
[----:B------:R-:W-:Y:S01]  /*0ee0*/  CS2R R78, SRZ ;  /* 0x00000000004e7805 */ /* 0x000fe2000001ff00 */
[----:B------:R-:W-:Y:S01]  /*0ef0*/  IMAD R9, R8, R15, RZ ;  /* 0x0000000f08097224 */ /* 0x000fe200078e02ff */
[----:B------:R-:W-:Y:S01]  /*0f00*/  CS2R R80, SRZ ;  /* 0x0000000000507805 */ /* 0x000fe2000001ff00 */
[C---:B------:R-:W-:Y:S01]  /*0f10*/  IMAD R12, R22.reuse, R13, R12 ;  /* 0x0000000d160c7224 */ /* 0x040fe200078e020c */
[----:B------:R-:W-:Y:S01]  /*0f20*/  IABS R13, R154 ;  /* 0x0000009a000d7213 */ /* 0x000fe20000000000 */
[----:B------:R-:W-:Y:S01]  /*0f30*/  IMAD.MOV R8, RZ, RZ, -R4 ;  /* 0x000000ffff087224 */ /* 0x000fe200078e0a04 */
[----:B------:R-:W-:Y:S01]  /*0f40*/  CS2R R82, SRZ ;  /* 0x0000000000527805 */ /* 0x000fe2000001ff00 */
[----:B------:R-:W-:Y:S01]  /*0f50*/  IMAD.MOV.U32 R4, RZ, RZ, RZ ;  /* 0x000000ffff047224 */ /* 0x000fe200078e00ff */
[C---:B------:R-:W-:Y:S01]  /*0f60*/  ISETP.GT.U32.AND P1, PT, R22.reuse, R12, PT ;  /* 0x0000000c1600720c */ /* 0x040fe20003f24070 */
[C---:B------:R-:W-:Y:S01]  /*0f70*/  IMAD R11, R22.reuse, R8, R11 ;  /* 0x00000008160b7224 */ /* 0x040fe200078e020b */
[----:B------:R-:W-:Y:S01]  /*0f80*/  CS2R R84, SRZ ;  /* 0x0000000000547805 */ /* 0x000fe2000001ff00 */
[C---:B------:R-:W-:Y:S01]  /*0f90*/  IMAD.HI.U32 R8, R7.reuse, R13, RZ ;  /* 0x0000000d07087227 */ /* 0x040fe200078e00ff */
[----:B------:R-:W-:Y:S01]  /*0fa0*/  CS2R R86, SRZ ;  /* 0x0000000000567805 */ /* 0x000fe2000001ff00 */
[----:B------:R-:W-:Y:S01]  /*0fb0*/  ULDC UR54, c[0x0][0x238] ;  /* 0x00008e0000367ab9 */ /* 0x000fe20000000800 */
[----:B------:R-:W-:Y:S01]  /*0fc0*/  ISETP.GT.U32.AND P0, PT, R22, R11, PT ;  /* 0x0000000b1600720c */ /* 0x000fe20003f04070 */
[----:B------:R-:W-:Y:S01]  /*0fd0*/  IMAD.HI.U32 R7, R7, R14, RZ ;  /* 0x0000000e07077227 */ /* 0x000fe200078e00ff */
[----:B------:R-:W-:-:S03]  /*0fe0*/  ULDC.64 UR42, c[0x0][0x210] ;  /* 0x00008400002a7ab9 */ /* 0x000fc60000000a00 */
[----:B------:R-:W-:Y:S02]  /*0ff0*/  IMAD.MOV R8, RZ, RZ, -R8 ;  /* 0x000000ffff087224 */ /* 0x000fe400078e0a08 */
[----:B------:R-:W-:Y:S02]  /*1000*/  IMAD.MOV R7, RZ, RZ, -R7 ;  /* 0x000000ffff077224 */ /* 0x000fe400078e0a07 */
[C---:B------:R-:W-:Y:S02]  /*1010*/  IMAD R13, R22.reuse, R8, R13 ;  /* 0x00000008160d7224 */ /* 0x040fe400078e020d */
[C---:B------:R-:W-:Y:S02]  /*1020*/  IMAD R14, R22.reuse, R7, R14 ;  /* 0x00000007160e7224 */ /* 0x040fe400078e020e */
[----:B------:R-:W-:Y:S01]  /*1030*/  IMAD.HI.U32 R4, R5, R9, R4 ;  /* 0x0000000905047227 */ /* 0x000fe200078e0004 */
[C---:B------:R-:W-:Y:S02]  /*1040*/  ISETP.GT.U32.AND P2, PT, R22.reuse, R13, PT ;  /* 0x0000000d1600720c */ /* 0x040fe40003f44070 */
[----:B------:R-:W-:Y:S01]  /*1050*/  ISETP.GT.U32.AND P3, PT, R22, R14, PT ;  /* 0x0000000e1600720c */ /* 0x000fe20003f64070 */
[--C-:B------:R-:W-:Y:S01]  /*1060*/  @!P0 IMAD.IADD R11, R11, 0x1, -R22.reuse ;  /* 0x000000010b0b8824 */ /* 0x100fe200078e0a16 */
[----:B------:R-:W-:Y:S01]  /*1070*/  IABS R9, R24 ;  /* 0x0000001800097213 */ /* 0x000fe20000000000 */
[----:B------:R-:W-:-:S02]  /*1080*/  @!P1 IMAD.IADD R12, R12, 0x1, -R22 ;  /* 0x000000010c0c9824 */ /* 0x000fc400078e0a16 */
[----:B------:R-:W-:Y:S01]  /*1090*/  IMAD.HI.U32 R6, R4, R16, RZ ;  /* 0x0000001004067227 */ /* 0x000fe200078e00ff */
[C---:B------:R-:W-:Y:S02]  /*10a0*/  ISETP.GT.U32.AND P0, PT, R22.reuse, R11, PT ;  /* 0x0000000b1600720c */ /* 0x040fe40003f04070 */
[----:B------:R-:W-:Y:S01]  /*10b0*/  ISETP.GT.U32.AND P1, PT, R22, R12, PT ;  /* 0x0000000c1600720c */ /* 0x000fe20003f24070 */
[----:B------:R-:W-:Y:S02]  /*10c0*/  IMAD.MOV R6, RZ, RZ, -R6 ;  /* 0x000000ffff067224 */ /* 0x000fe400078e0a06 */
[--C-:B------:R-:W-:Y:S01]  /*10d0*/  @!P2 IMAD.IADD R13, R13, 0x1, -R22.reuse ;  /* 0x000000010d0da824 */ /* 0x100fe200078e0a16 */
[----:B------:R-:W-:Y:S01]  /*10e0*/  ISETP.GE.AND P2, PT, R156, RZ, PT ;  /* 0x000000ff9c00720c */ /* 0x000fe20003f46270 */
[----:B------:R-:W-:Y:S02]  /*10f0*/  @!P3 IMAD.IADD R14, R14, 0x1, -R22 ;  /* 0x000000010e0eb824 */ /* 0x000fe400078e0a16 */
[----:B------:R-:W-:Y:S01]  /*1100*/  IMAD.HI.U32 R0, R4, R9, RZ ;  /* 0x0000000904007227 */ /* 0x000fe200078e00ff */
[----:B------:R-:W-:-:S02]  /*1110*/  ISETP.GT.U32.AND P3, PT, R22, R13, PT ;  /* 0x0000000d1600720c */ /* 0x000fc40003f64070 */
[----:B------:R-:W-:Y:S01]  /*1120*/  ISETP.GT.U32.AND P4, PT, R22, R14, PT ;  /* 0x0000000e1600720c */ /* 0x000fe20003f84070 */
[----:B------:R-:W-:-:S04]  /*1130*/  IMAD.HI.U32 R5, R4, R10, RZ ;  /* 0x0000000a04057227 */ /* 0x000fc800078e00ff */
[----:B------:R-:W-:Y:S01]  /*1140*/  IMAD R6, R15, R6, R16 ;  /* 0x000000060f067224 */ /* 0x000fe200078e0210 */
[----:B------:R-:W-:Y:S01]  /*1150*/  IABS R16, R27 ;  /* 0x0000001b00107213 */ /* 0x000fe20000000000 */
[----:B------:R-:W-:Y:S02]  /*1160*/  IMAD.MOV R0, RZ, RZ, -R0 ;  /* 0x000000ffff007224 */ /* 0x000fe400078e0a00 */
[----:B------:R-:W-:Y:S02]  /*1170*/  IMAD.MOV R5, RZ, RZ, -R5 ;  /* 0x000000ffff057224 */ /* 0x000fe400078e0a05 */
[----:B------:R-:W-:Y:S01]  /*1180*/  @!P0 IMAD.IADD R11, R11, 0x1, -R22 ;  /* 0x000000010b0b8824 */ /* 0x000fe200078e0a16 */
[----:B------:R-:W-:Y:S01]  /*1190*/  ISETP.GE.AND P0, PT, R155, RZ, PT ;  /* 0x000000ff9b00720c */ /* 0x000fe20003f06270 */
[C---:B------:R-:W-:Y:S02]  /*11a0*/  IMAD R0, R15.reuse, R0, R9 ;  /* 0x000000000f007224 */ /* 0x040fe400078e0209 */
[----:B------:R-:W-:-:S02]  /*11b0*/  IMAD R5, R15, R5, R10 ;  /* 0x000000050f057224 */ /* 0x000fc400078e020a */
[----:B------:R-:W-:-:S03]  /*11c0*/  IMAD.HI.U32 R7, R4, R16, RZ ;  /* 0x0000001004077227 */ /* 0x000fc600078e00ff */
[----:B------:R-:W-:Y:S01]  /*11d0*/  ISETP.GT.U32.AND P6, PT, R15, R5, PT ;  /* 0x000000050f00720c */ /* 0x000fe20003fc4070 */
[----:B------:R-:W-:-:S04]  /*11e0*/  IMAD.HI.U32 R8, R4, R17, RZ ;  /* 0x0000001104087227 */ /* 0x000fc800078e00ff */
[----:B------:R-:W-:-:S04]  /*11f0*/  IMAD.HI.U32 R9, R4, R18, RZ ;  /* 0x0000001204097227 */ /* 0x000fc800078e00ff */
[----:B------:R-:W-:-:S04]  /*1200*/  IMAD.HI.U32 R10, R4, R19, RZ ;  /* 0x00000013040a7227 */ /* 0x000fc800078e00ff */
[----:B------:R-:W-:Y:S01]  /*1210*/  @!P1 IMAD.IADD R12, R12, 0x1, -R22 ;  /* 0x000000010c0c9824 */ /* 0x000fe200078e0a16 */
[----:B------:R-:W-:Y:S01]  /*1220*/  ISETP.GE.AND P1, PT, R154, RZ, PT ;  /* 0x000000ff9a00720c */ /* 0x000fe20003f26270 */
[----:B------:R-:W-:-:S04]  /*1230*/  IMAD.HI.U32 R4, R4, R20, RZ ;  /* 0x0000001404047227 */ /* 0x000fc800078e00ff */
[--C-:B------:R-:W-:Y:S01]  /*1240*/  @!P3 IMAD.IADD R13, R13, 0x1, -R22.reuse ;  /* 0x000000010d0db824 */ /* 0x100fe200078e0a16 */
[----:B------:R-:W-:Y:S01]  /*1250*/  ISETP.GE.AND P3, PT, R153, RZ, PT ;  /* 0x000000ff9900720c */ /* 0x000fe20003f66270 */
[----:B------:R-:W-:Y:S02]  /*1260*/  IMAD.MOV R7, RZ, RZ, -R7 ;  /* 0x000000ffff077224 */ /* 0x000fe400078e0a07 */
[----:B------:R-:W-:Y:S01]  /*1270*/  @!P4 IMAD.IADD R14, R14, 0x1, -R22 ;  /* 0x000000010e0ec824 */ /* 0x000fe200078e0a16 */
[C---:B------:R-:W-:Y:S01]  /*1280*/  ISETP.GT.U32.AND P4, PT, R15.reuse, R0, PT ;  /* 0x000000000f00720c */ /* 0x040fe20003f84070 */
[----:B------:R-:W-:Y:S02]  /*1290*/  IMAD.MOV R21, RZ, RZ, -R4 ;  /* 0x000000ffff157224 */ /* 0x000fe400078e0a04 */
[----:B------:R-:W-:Y:S02]  /*12a0*/  IMAD.MOV R8, RZ, RZ, -R8 ;  /* 0x000000ffff087224 */ /* 0x000fe400078e0a08 */
[----:B------:R-:W-:-:S02]  /*12b0*/  IMAD R4, R15, R7, R16 ;  /* 0x000000070f047224 */ /* 0x000fc400078e0210 */
[----:B------:R-:W-:Y:S01]  /*12c0*/  @!P2 IMAD.MOV R11, RZ, RZ, -R11 ;  /* 0x000000ffff0ba224 */ /* 0x000fe200078e0a0b */
[C---:B------:R-:W-:Y:S01]  /*12d0*/  ISETP.GT.U32.AND P2, PT, R15.reuse, R6, PT ;  /* 0x000000060f00720c */ /* 0x040fe20003f44070 */
[----:B------:R-:W-:Y:S02]  /*12e0*/  IMAD.MOV R9, RZ, RZ, -R9 ;  /* 0x000000ffff097224 */ /* 0x000fe400078e0a09 */
[----:B------:R-:W-:Y:S01]  /*12f0*/  IMAD.MOV R10, RZ, RZ, -R10 ;  /* 0x000000ffff0a7224 */ /* 0x000fe200078e0a0a */
[----:B------:R-:W-:Y:S01]  /*1300*/  SEL R11, R2, R11, !P5 ;  /* 0x0000000b020b7207 */ /* 0x000fe20006800000 */
[C---:B------:R-:W-:Y:S02]  /*1310*/  IMAD R7, R15.reuse, R8, R17 ;  /* 0x000000080f077224 */ /* 0x040fe400078e0211 */
[----:B------:R-:W-:Y:S01]  /*1320*/  @!P0 IMAD.MOV R12, RZ, RZ, -R12 ;  /* 0x000000ffff0c8224 */ /* 0x000fe200078e0a0c */
[C---:B------:R-:W-:Y:S01]  /*1330*/  ISETP.GT.U32.AND P0, PT, R15.reuse, R4, PT ;  /* 0x000000040f00720c */ /* 0x040fe20003f04070 */
[----:B------:R-:W-:-:S02]  /*1340*/  IMAD R8, R15, R9, R18 ;  /* 0x000000090f087224 */ /* 0x000fc400078e0212 */
[C---:B------:R-:W-:Y:S01]  /*1350*/  IMAD R9, R15.reuse, R10, R19 ;  /* 0x0000000a0f097224 */ /* 0x040fe200078e0213 */
[C---:B------:R-:W-:Y:S01]  /*1360*/  SEL R12, R2.reuse, R12, !P5 ;  /* 0x0000000c020c7207 */ /* 0x040fe20006800000 */
[----:B------:R-:W-:Y:S01]  /*1370*/  @!P1 IMAD.MOV R13, RZ, RZ, -R13 ;  /* 0x000000ffff0d9224 */ /* 0x000fe200078e0a0d */
[C---:B------:R-:W-:Y:S01]  /*1380*/  ISETP.GT.U32.AND P1, PT, R15.reuse, R7, PT ;  /* 0x000000070f00720c */ /* 0x040fe20003f24070 */
[----:B------:R-:W-:Y:S01]  /*1390*/  @!P3 IMAD.MOV R14, RZ, RZ, -R14 ;  /* 0x000000ffff0eb224 */ /* 0x000fe200078e0a0e */
[C---:B------:R-:W-:Y:S01]  /*13a0*/  ISETP.GT.U32.AND P3, PT, R15.reuse, R8, PT ;  /* 0x000000080f00720c */ /* 0x040fe20003f64070 */
[C---:B------:R-:W-:Y:S01]  /*13b0*/  IMAD R10, R15.reuse, R21, R20 ;  /* 0x000000150f0a7224 */ /* 0x040fe200078e0214 */
[----:B------:R-:W-:Y:S01]  /*13c0*/  SEL R33, R2, R13, !P5 ;  /* 0x0000000d02217207 */ /* 0x000fe20006800000 */
[--C-:B------:R-:W-:Y:S01]  /*13d0*/  @!P4 IMAD.IADD R0, R0, 0x1, -R15.reuse ;  /* 0x000000010000c824 */ /* 0x100fe200078e0a0f */
[----:B------:R-:W-:Y:S01]  /*13e0*/  ISETP.GT.U32.AND P4, PT, R15, R9, PT ;  /* 0x000000090f00720c */ /* 0x000fe20003f84070 */
[--C-:B------:R-:W-:Y:S01]  /*13f0*/  @!P6 IMAD.IADD R5, R5, 0x1, -R15.reuse ;  /* 0x000000010505e824 */ /* 0x100fe200078e0a0f */
[----:B------:R-:W-:Y:S01]  /*1400*/  SEL R2, R2, R14, !P5 ;  /* 0x0000000e02027207 */ /* 0x000fe20006800000 */
[--C-:B------:R-:W-:Y:S01]  /*1410*/  @!P2 IMAD.IADD R6, R6, 0x1, -R15.reuse ;  /* 0x000000010606a824 */ /* 0x100fe200078e0a0f */
[C---:B------:R-:W-:Y:S01]  /*1420*/  ISETP.GT.U32.AND P5, PT, R15.reuse, R10, PT ;  /* 0x0000000a0f00720c */ /* 0x040fe20003fa4070 */
[--C-:B------:R-:W-:Y:S01]  /*1430*/  @!P0 IMAD.IADD R4, R4, 0x1, -R15.reuse ;  /* 0x0000000104048824 */ /* 0x100fe200078e0a0f */
[----:B------:R-:W-:Y:S01]  /*1440*/  ISETP.GT.U32.AND P6, PT, R15, R0, PT ;  /* 0x000000000f00720c */ /* 0x000fe20003fc4070 */
[--C-:B------:R-:W-:Y:S01]  /*1450*/  @!P1 IMAD.IADD R7, R7, 0x1, -R15.reuse ;  /* 0x0000000107079824 */ /* 0x100fe200078e0a0f */
[----:B------:R-:W-:Y:S01]  /*1460*/  ISETP.GT.U32.AND P2, PT, R15, R5, PT ;  /* 0x000000050f00720c */ /* 0x000fe20003f44070 */
[----:B------:R-:W-:Y:S01]  /*1470*/  @!P3 IMAD.IADD R8, R8, 0x1, -R15 ;  /* 0x000000010808b824 */ /* 0x000fe200078e0a0f */
[----:B------:R-:W-:-:S02]  /*1480*/  ISETP.GE.AND P0, PT, R24, RZ, PT ;  /* 0x000000ff1800720c */ /* 0x000fc40003f06270 */
[----:B------:R-:W-:Y:S01]  /*1490*/  ISETP.GT.U32.AND P3, PT, R15, R4, PT ;  /* 0x000000040f00720c */ /* 0x000fe20003f64070 */
[--C-:B------:R-:W-:Y:S01]  /*14a0*/  @!P4 IMAD.IADD R9, R9, 0x1, -R15.reuse ;  /* 0x000000010909c824 */ /* 0x100fe200078e0a0f */
[----:B------:R-:W-:Y:S02]  /*14b0*/  ISETP.GE.AND P1, PT, R25, RZ, PT ;  /* 0x000000ff1900720c */ /* 0x000fe40003f26270 */
[C---:B------:R-:W-:Y:S01]  /*14c0*/  ISETP.GT.U32.AND P4, PT, R15.reuse, R6, PT ;  /* 0x000000060f00720c */ /* 0x040fe20003f84070 */
[--C-:B------:R-:W-:Y:S01]  /*14d0*/  @!P5 IMAD.IADD R10, R10, 0x1, -R15.reuse ;  /* 0x000000010a0ad824 */ /* 0x100fe200078e0a0f */
[C---:B------:R-:W-:Y:S01]  /*14e0*/  ISETP.GT.U32.AND P5, PT, R15.reuse, R7, PT ;  /* 0x000000070f00720c */ /* 0x040fe20003fa4070 */
[--C-:B------:R-:W-:Y:S01]  /*14f0*/  @!P6 IMAD.IADD R0, R0, 0x1, -R15.reuse ;  /* 0x000000010000e824 */ /* 0x100fe200078e0a0f */
[----:B------:R-:W-:Y:S01]  /*1500*/  ISETP.GT.U32.AND P6, PT, R15, R9, PT ;  /* 0x000000090f00720c */ /* 0x000fe20003fc4070 */
[--C-:B------:R-:W-:Y:S01]  /*1510*/  @!P2 IMAD.IADD R5, R5, 0x1, -R15.reuse ;  /* 0x000000010505a824 */ /* 0x100fe200078e0a0f */
[C---:B------:R-:W-:Y:S01]  /*1520*/  ISETP.GT.U32.AND P2, PT, R15.reuse, R8, PT ;  /* 0x000000080f00720c */ /* 0x040fe20003f44070 */
[----:B------:R-:W-:Y:S01]  /*1530*/  @!P0 IMAD.MOV R0, RZ, RZ, -R0 ;  /* 0x000000ffff008224 */ /* 0x000fe200078e0a00 */
[----:B------:R-:W-:Y:S01]  /*1540*/  ISETP.GT.U32.AND P0, PT, R15, R10, PT ;  /* 0x0000000a0f00720c */ /* 0x000fe20003f04070 */
[----:B------:R-:W-:Y:S01]  /*1550*/  @!P3 IMAD.IADD R4, R4, 0x1, -R15 ;  /* 0x000000010404b824 */ /* 0x000fe200078e0a0f */
[----:B------:R-:W-:Y:S01]  /*1560*/  ISETP.GE.AND P3, PT, R27, RZ, PT ;  /* 0x000000ff1b00720c */ /* 0x000fe20003f66270 */
[----:B------:R-:W-:Y:S01]  /*1570*/  @!P1 IMAD.MOV R5, RZ, RZ, -R5 ;  /* 0x000000ffff059224 */ /* 0x000fe200078e0a05 */
[----:B------:R-:W-:Y:S01]  /*1580*/  ISETP.GE.AND P1, PT, R23, RZ, PT ;  /* 0x000000ff1700720c */ /* 0x000fe20003f26270 */
[--C-:B------:R-:W-:Y:S01]  /*1590*/  @!P4 IMAD.IADD R6, R6, 0x1, -R15.reuse ;  /* 0x000000010606c824 */ /* 0x100fe200078e0a0f */
[----:B------:R-:W-:Y:S01]  /*15a0*/  ISETP.GE.AND P4, PT, R26, RZ, PT ;  /* 0x000000ff1a00720c */ /* 0x000fe20003f86270 */
[--C-:B------:R-:W-:Y:S01]  /*15b0*/  @!P5 IMAD.IADD R7, R7, 0x1, -R15.reuse ;  /* 0x000000010707d824 */ /* 0x100fe200078e0a0f */
[----:B------:R-:W-:Y:S01]  /*15c0*/  ISETP.GE.AND P5, PT, R28, RZ, PT ;  /* 0x000000ff1c00720c */ /* 0x000fe20003fa6270 */
[--C-:B------:R-:W-:Y:S01]  /*15d0*/  @!P6 IMAD.IADD R9, R9, 0x1, -R15.reuse ;  /* 0x000000010909e824 */ /* 0x100fe200078e0a0f */
[----:B------:R-:W-:Y:S01]  /*15e0*/  ISETP.GE.AND P6, PT, R30, RZ, PT ;  /* 0x000000ff1e00720c */ /* 0x000fe20003fc6270 */
[--C-:B------:R-:W-:Y:S01]  /*15f0*/  @!P2 IMAD.IADD R8, R8, 0x1, -R15.reuse ;  /* 0x000000010808a824 */ /* 0x100fe200078e0a0f */
[----:B------:R-:W-:Y:S01]  /*1600*/  ISETP.GE.AND P2, PT, R29, RZ, PT ;  /* 0x000000ff1d00720c */ /* 0x000fe20003f46270 */
[----:B------:R-:W-:Y:S01]  /*1610*/  @!P0 IMAD.IADD R10, R10, 0x1, -R15 ;  /* 0x000000010a0a8824 */ /* 0x000fe200078e0a0f */
[----:B------:R-:W-:Y:S01]  /*1620*/  ISETP.NE.AND P0, PT, R3, RZ, PT ;  /* 0x000000ff0300720c */ /* 0x000fe20003f05270 */
[----:B------:R-:W-:Y:S01]  /*1630*/  @!P3 IMAD.MOV R4, RZ, RZ, -R4 ;  /* 0x000000ffff04b224 */ /* 0x000fe200078e0a04 */
[----:B------:R-:W-:Y:S01]  /*1640*/  LOP3.LUT R3, RZ, R3, RZ, 0x33, !PT ;  /* 0x00000003ff037212 */ /* 0x000fe200078e33ff */
[----:B------:R-:W-:Y:S01]  /*1650*/  @!P1 IMAD.MOV R10, RZ, RZ, -R10 ;  /* 0x000000ffff0a9224 */ /* 0x000fe200078e0a0a */
[----:B------:R-:W0:Y:S01]  /*1660*/  LDC R15, c[0x0][0x238] ;  /* 0x00008e00ff0f7b82 */ /* 0x000e220000000800 */
[----:B------:R-:W-:Y:S01]  /*1670*/  @!P4 IMAD.MOV R6, RZ, RZ, -R6 ;  /* 0x000000ffff06c224 */ /* 0x000fe200078e0a06 */
[C---:B------:R-:W-:Y:S01]  /*1680*/  SEL R5, R3.reuse, R5, !P0 ;  /* 0x0000000503057207 */ /* 0x040fe20004000000 */
[----:B------:R-:W-:Y:S01]  /*1690*/  @!P5 IMAD.MOV R7, RZ, RZ, -R7 ;  /* 0x000000ffff07d224 */ /* 0x000fe200078e0a07 */
[C---:B------:R-:W-:Y:S01]  /*16a0*/  SEL R4, R3.reuse, R4, !P0 ;  /* 0x0000000403047207 */ /* 0x040fe20004000000 */
[----:B------:R-:W-:Y:S01]  /*16b0*/  @!P6 IMAD.MOV R9, RZ, RZ, -R9 ;  /* 0x000000ffff09e224 */ /* 0x000fe200078e0a09 */
[C---:B------:R-:W-:Y:S01]  /*16c0*/  SEL R0, R3.reuse, R0, !P0 ;  /* 0x0000000003007207 */ /* 0x040fe20004000000 */
[----:B------:R-:W-:Y:S01]  /*16d0*/  @!P2 IMAD.MOV R8, RZ, RZ, -R8 ;  /* 0x000000ffff08a224 */ /* 0x000fe200078e0a08 */
[----:B------:R-:W-:Y:S01]  /*16e0*/  SEL R6, R3, R6, !P0 ;  /* 0x0000000603067207 */ /* 0x000fe20004000000 */
[----:B------:R-:W-:Y:S01]  /*16f0*/  IMAD R5, R5, UR4, RZ ;  /* 0x0000000405057c24 */ /* 0x000fe2000f8e02ff */
[C---:B------:R-:W-:Y:S01]  /*1700*/  SEL R7, R3.reuse, R7, !P0 ;  /* 0x0000000703077207 */ /* 0x040fe20004000000 */
[----:B------:R-:W-:Y:S01]  /*1710*/  IMAD R4, R4, UR4, RZ ;  /* 0x0000000404047c24 */ /* 0x000fe2000f8e02ff */
[C---:B------:R-:W-:Y:S01]  /*1720*/  SEL R8, R3.reuse, R8, !P0 ;  /* 0x0000000803087207 */ /* 0x040fe20004000000 */
[----:B------:R-:W-:Y:S01]  /*1730*/  IMAD R0, R0, UR4, RZ ;  /* 0x0000000400007c24 */ /* 0x000fe2000f8e02ff */
[C---:B------:R-:W-:Y:S01]  /*1740*/  SEL R9, R3.reuse, R9, !P0 ;  /* 0x0000000903097207 */ /* 0x040fe20004000000 */
[----:B------:R-:W-:Y:S01]  /*1750*/  IMAD R6, R6, UR4, RZ ;  /* 0x0000000406067c24 */ /* 0x000fe2000f8e02ff */
[----:B------:R-:W-:Y:S01]  /*1760*/  SEL R10, R3, R10, !P0 ;  /* 0x0000000a030a7207 */ /* 0x000fe20004000000 */
[----:B------:R-:W-:Y:S01]  /*1770*/  IMAD R8, R8, UR4, RZ ;  /* 0x0000000408087c24 */ /* 0x000fe2000f8e02ff */
[----:B------:R-:W-:Y:S01]  /*1780*/  IADD3 R3, P1, R5, UR8, RZ ;  /* 0x0000000805037c10 */ /* 0x000fe2000ff3e0ff */
[----:B------:R-:W-:Y:S01]  /*1790*/  IMAD R7, R7, UR4, RZ ;  /* 0x0000000407077c24 */ /* 0x000fe2000f8e02ff */
[----:B------:R-:W-:Y:S01]  /*17a0*/  IADD3 R14, P0, R0, UR8, RZ ;  /* 0x00000008000e7c10 */ /* 0x000fe2000ff1e0ff */
[----:B------:R-:W-:Y:S01]  /*17b0*/  IMAD R10, R10, UR4, RZ ;  /* 0x000000040a0a7c24 */ /* 0x000fe2000f8e02ff */
[----:B------:R-:W-:-:S02]  /*17c0*/  R2UR UR45, R3 ;  /* 0x00000000032d72ca */ /* 0x000fc400000e0000 */
[----:B------:R-:W-:Y:S01]  /*17d0*/  IADD3 R3, P3, R4, UR8, RZ ;  /* 0x0000000804037c10 */ /* 0x000fe2000ff7e0ff */
[C---:B0-----:R-:W-:Y:S01]  /*17e0*/  IMAD R54, R15.reuse, 0x1f, RZ ;  /* 0x0000001f0f367824 */ /* 0x041fe200078e02ff */
[----:B------:R-:W-:Y:S01]  /*17f0*/  IADD3 R13, P2, R6, UR8, RZ ;  /* 0x00000008060d7c10 */ /* 0x000fe2000ff5e0ff */
[----:B------:R-:W-:Y:S01]  /*1800*/  IMAD R34, R15, 0x1e, RZ ;  /* 0x0000001e0f227824 */ /* 0x000fe200078e02ff */
[----:B------:R-:W-:Y:S01]  /*1810*/  R2UR UR47, R3 ;  /* 0x00000000032f72ca */ /* 0x000fe200000e0000 */
[C---:B------:R-:W-:Y:S01]  /*1820*/  IMAD R35, R15.reuse, 0x1d, RZ ;  /* 0x0000001d0f237824 */ /* 0x040fe200078e02ff */
[----:B------:R-:W-:Y:S01]  /*1830*/  SHF.R.S32.HI R3, RZ, 0x1f, R0 ;  /* 0x0000001fff037819 */ /* 0x000fe20000011400 */
[C---:B------:R-:W-:Y:S01]  /*1840*/  IMAD R36, R15.reuse, 0x1c, RZ ;  /* 0x0000001c0f247824 */ /* 0x040fe200078e02ff */
[----:B------:R-:W-:Y:S01]  /*1850*/  SHF.R.S32.HI R0, RZ, 0x1f, R5 ;  /* 0x0000001fff007819 */ /* 0x000fe20000011405 */
[C---:B------:R-:W-:Y:S01]  /*1860*/  IMAD R37, R15.reuse, 0x1b, RZ ;  /* 0x0000001b0f257824 */ /* 0x040fe200078e02ff */
[----:B------:R-:W-:Y:S01]  /*1870*/  SHF.R.S32.HI R6, RZ, 0x1f, R6 ;  /* 0x0000001fff067819 */ /* 0x000fe20000011406 */
[C---:B------:R-:W-:Y:S01]  /*1880*/  IMAD R38, R15.reuse, 0x1a, RZ ;  /* 0x0000001a0f267824 */ /* 0x040fe200078e02ff */
[----:B------:R-:W-:Y:S01]  /*1890*/  IADD3.X R0, R0, UR9, RZ, P1, !PT ;  /* 0x0000000900007c10 */ /* 0x000fe20008ffe4ff */
[----:B------:R-:W-:Y:S01]  /*18a0*/  IMAD R39, R15, 0x19, RZ ;  /* 0x000000190f277824 */ /* 0x000fe200078e02ff */
[----:B------:R-:W-:Y:S01]  /*18b0*/  IADD3.X R3, R3, UR9, RZ, P0, !PT ;  /* 0x0000000903037c10 */ /* 0x000fe200087fe4ff */
[C---:B------:R-:W-:Y:S01]  /*18c0*/  IMAD R40, R15.reuse, 0x18, RZ ;  /* 0x000000180f287824 */ /* 0x040fe200078e02ff */
[----:B------:R-:W-:Y:S01]  /*18d0*/  R2UR UR50, R0 ;  /* 0x00000000003272ca */ /* 0x000fe200000e0000 */
[C---:B------:R-:W-:Y:S01]  /*18e0*/  IMAD R41, R15.reuse, 0x17, RZ ;  /* 0x000000170f297824 */ /* 0x040fe200078e02ff */
[----:B------:R-:W-:Y:S01]  /*18f0*/  IADD3 R5, P5, R8, UR8, RZ ;  /* 0x0000000808057c10 */ /* 0x000fe2000ffbe0ff */
[----:B------:R-:W-:Y:S01]  /*1900*/  IMAD R42, R15, 0x16, RZ ;  /* 0x000000160f2a7824 */ /* 0x000fe200078e02ff */
[----:B------:R-:W-:Y:S01]  /*1910*/  IADD3.X R0, R6, UR9, RZ, P2, !PT ;  /* 0x0000000906007c10 */ /* 0x000fe200097fe4ff */
[----:B------:R-:W-:Y:S01]  /*1920*/  IMAD R6, R11, UR7, RZ ;  /* 0x000000070b067c24 */ /* 0x000fe2000f8e02ff */
[----:B------:R-:W-:Y:S01]  /*1930*/  SHF.R.S32.HI R8, RZ, 0x1f, R8 ;  /* 0x0000001fff087819 */ /* 0x000fe20000011408 */
[----:B------:R-:W-:Y:S01]  /*1940*/  IMAD R43, R15, 0x15, RZ ;  /* 0x000000150f2b7824 */ /* 0x000fe200078e02ff */
[----:B------:R-:W-:Y:S01]  /*1950*/  R2UR UR46, R13 ;  /* 0x000000000d2e72ca */ /* 0x000fe200000e0000 */
[----:B------:R-:W-:Y:S01]  /*1960*/  IMAD R44, R15, 0x14, RZ ;  /* 0x000000140f2c7824 */ /* 0x000fe200078e02ff */
[----:B------:R-:W-:Y:S01]  /*1970*/  R2UR UR49, R3 ;  /* 0x00000000033172ca */ /* 0x000fe200000e0000 */
[----:B------:R-:W-:Y:S01]  /*1980*/  IMAD R45, R15, 0x13, RZ ;  /* 0x000000130f2d7824 */ /* 0x000fe200078e02ff */
[----:B------:R-:W-:Y:S01]  /*1990*/  IADD3 R13, P4, R7, UR8, RZ ;  /* 0x00000008070d7c10 */ /* 0x000fe2000ff9e0ff */
[C---:B------:R-:W-:Y:S01]  /*19a0*/  IMAD R46, R15.reuse, 0x12, RZ ;  /* 0x000000120f2e7824 */ /* 0x040fe200078e02ff */
[----:B------:R-:W-:Y:S01]  /*19b0*/  SHF.R.S32.HI R3, RZ, 0x1f, R7 ;  /* 0x0000001fff037819 */ /* 0x000fe20000011407 */
[----:B------:R-:W-:Y:S01]  /*19c0*/  IMAD R7, R12, UR7, RZ ;  /* 0x000000070c077c24 */ /* 0x000fe2000f8e02ff */
[----:B------:R-:W-:Y:S01]  /*19d0*/  R2UR UR51, R0 ;  /* 0x00000000003372ca */ /* 0x000fe200000e0000 */
[----:B------:R-:W-:Y:S01]  /*19e0*/  IMAD R47, R15, 0x11, RZ ;  /* 0x000000110f2f7824 */ /* 0x000fe200078e02ff */
[----:B------:R-:W-:Y:S01]  /*19f0*/  IADD3.X R0, R8, UR9, RZ, P5, !PT ;  /* 0x0000000908007c10 */ /* 0x000fe2000affe4ff */
[----:B------:R-:W-:Y:S01]  /*1a00*/  IMAD R8, R33, UR7, RZ ;  /* 0x0000000721087c24 */ /* 0x000fe2000f8e02ff */
[----:B------:R-:W-:Y:S01]  /*1a10*/  SHF.R.S32.HI R4, RZ, 0x1f, R4 ;  /* 0x0000001fff047819 */ /* 0x000fe20000011404 */
[----:B------:R-:W-:Y:S01]  /*1a20*/  IMAD.SHL.U32 R48, R15, 0x10, RZ ;  /* 0x000000100f307824 */ /* 0x000fe200078e00ff */
[----:B------:R-:W-:Y:S01]  /*1a30*/  R2UR UR14, R0 ;  /* 0x00000000000e72ca */ /* 0x000fe200000e0000 */
[----:B------:R-:W-:Y:S01]  /*1a40*/  IMAD R0, R9, UR4, RZ ;  /* 0x0000000409007c24 */ /* 0x000fe2000f8e02ff */
[-C--:B------:R-:W-:Y:S01]  /*1a50*/  IADD3 R153, P5, R6, R54.reuse, RZ ;  /* 0x0000003606997210 */ /* 0x080fe20007fbe0ff */
[----:B------:R-:W-:Y:S01]  /*1a60*/  IMAD R9, R2, UR7, RZ ;  /* 0x0000000702097c24 */ /* 0x000fe2000f8e02ff */
[----:B------:R-:W-:Y:S01]  /*1a70*/  IADD3.X R4, R4, UR9, RZ, P3, !PT ;  /* 0x0000000904047c10 */ /* 0x000fe20009ffe4ff */
[C---:B------:R-:W-:Y:S01]  /*1a80*/  IMAD R49, R15.reuse, 0xf, RZ ;  /* 0x0000000f0f317824 */ /* 0x040fe200078e02ff */
[----:B------:R-:W-:Y:S01]  /*1a90*/  SHF.R.S32.HI R55, RZ, 0x1f, R54 ;  /* 0x0000001fff377819 */ /* 0x000fe20000011436 */
[----:B------:R0:W-:Y:S01]  /*1aa0*/  STL [R1+0xf0], R153 ;  /* 0x0000f09901007387 */ /* 0x0001e20000100800 */
[----:B------:R-:W-:Y:S01]  /*1ab0*/  SHF.R.S32.HI R11, RZ, 0x1f, R6 ;  /* 0x0000001fff0b7819 */ /* 0x000fe20000011406 */
[----:B------:R-:W-:Y:S01]  /*1ac0*/  IMAD R50, R15, 0xe, RZ ;  /* 0x0000000e0f327824 */ /* 0x000fe200078e02ff */
[-C--:B------:R-:W-:Y:S01]  /*1ad0*/  IADD3 R154, P1, R7, R54.reuse, RZ ;  /* 0x00000036079a7210 */ /* 0x080fe20007f3e0ff */
[----:B------:R-:W-:Y:S01]  /*1ae0*/  IMAD R51, R15, 0xd, RZ ;  /* 0x0000000d0f337824 */ /* 0x000fe200078e02ff */
[----:B------:R-:W-:Y:S01]  /*1af0*/  IADD3.X R3, R3, UR9, RZ, P4, !PT ;  /* 0x0000000903037c10 */ /* 0x000fe2000a7fe4ff */
[----:B------:R-:W-:Y:S01]  /*1b00*/  IMAD R52, R15, 0xc, RZ ;  /* 0x0000000c0f347824 */ /* 0x000fe200078e02ff */
[----:B------:R-:W-:Y:S01]  /*1b10*/  R2UR UR52, R4 ;  /* 0x00000000043472ca */ /* 0x000fe200000e0000 */
[----:B------:R1:W-:Y:S01]  /*1b20*/  STL [R1+0xec], R154 ;  /* 0x0000ec9a01007387 */ /* 0x0003e20000100800 */
[-C--:B------:R-:W-:Y:S01]  /*1b30*/  IADD3 R155, P6, R8, R54.reuse, RZ ;  /* 0x00000036089b7210 */ /* 0x080fe20007fde0ff */
[----:B0-----:R-:W-:Y:S01]  /*1b40*/  IMAD.X R153, R11, 0x1, R55, P5 ;  /* 0x000000010b997824 */ /* 0x001fe200028e0637 */
[----:B------:R-:W-:Y:S01]  /*1b50*/  SHF.R.S32.HI R4, RZ, 0x1f, R7 ;  /* 0x0000001fff047819 */ /* 0x000fe20000011407 */
[----:B------:R-:W-:Y:S01]  /*1b60*/  IMAD R53, R15, 0xb, RZ ;  /* 0x0000000b0f357824 */ /* 0x000fe200078e02ff */
[----:B------:R-:W-:Y:S01]  /*1b70*/  R2UR UR53, R3 ;  /* 0x00000000033572ca */ /* 0x000fe200000e0000 */
[----:B------:R0:W-:Y:S01]  /*1b80*/  STL [R1+0xe8], R155 ;  /* 0x0000e89b01007387 */ /* 0x0001e20000100800 */
[----:B------:R-:W-:Y:S01]  /*1b90*/  SHF.R.S32.HI R3, RZ, 0x1f, R8 ;  /* 0x0000001fff037819 */ /* 0x000fe20000011408 */
[----:B------:R-:W-:Y:S01]  /*1ba0*/  IMAD R31, R15, 0xa, RZ ;  /* 0x0000000a0f1f7824 */ /* 0x000fe200078e02ff */
[----:B------:R-:W-:Y:S01]  /*1bb0*/  SHF.R.S32.HI R2, RZ, 0x1f, R9 ;  /* 0x0000001fff027819 */ /* 0x000fe20000011409 */
[----:B------:R2:W-:Y:S01]  /*1bc0*/  STL [R1+0x43c], R153 ;  /* 0x00043c9901007387 */ /* 0x0005e20000100800 */
[----:B-1----:R-:W-:Y:S01]  /*1bd0*/  IADD3 R154, P5, R9, R54, RZ ;  /* 0x00000036099a7210 */ /* 0x002fe20007fbe0ff */
[C---:B------:R-:W-:Y:S01]  /*1be0*/  IMAD R29, R15.reuse, 0x9, RZ ;  /* 0x000000090f1d7824 */ /* 0x040fe200078e02ff */
[----:B------:R-:W-:Y:S01]  /*1bf0*/  SHF.R.S32.HI R56, RZ, 0x1f, R34 ;  /* 0x0000001fff387819 */ /* 0x000fe20000011422 */
[C---:B------:R-:W-:Y:S01]  /*1c00*/  IMAD.SHL.U32 R27, R15.reuse, 0x8, RZ ;  /* 0x000000080f1b7824 */ /* 0x040fe200078e00ff */
[----:B------:R-:W-:Y:S01]  /*1c10*/  SHF.R.S32.HI R57, RZ, 0x1f, R35 ;  /* 0x0000001fff397819 */ /* 0x000fe20000011423 */
[----:B0-----:R-:W-:Y:S01]  /*1c20*/  IMAD.X R155, R4, 0x1, R55, P1 ;  /* 0x00000001049b7824 */ /* 0x001fe200008e0637 */
[----:B------:R0:W-:Y:S01]  /*1c30*/  STL [R1+0xe4], R154 ;  /* 0x0000e49a01007387 */ /* 0x0001e20000100800 */
[----:B------:R-:W-:Y:S01]  /*1c40*/  SHF.R.S32.HI R58, RZ, 0x1f, R36 ;  /* 0x0000001fff3a7819 */ /* 0x000fe20000011424 */
[C---:B------:R-:W-:Y:S01]  /*1c50*/  IMAD R25, R15.reuse, 0x7, RZ ;  /* 0x000000070f197824 */ /* 0x040fe200078e02ff */
[-C--:B--2---:R-:W-:Y:S01]  /*1c60*/  IADD3 R153, P1, R6, R34.reuse, RZ ;  /* 0x0000002206997210 */ /* 0x084fe20007f3e0ff */
[----:B------:R1:W-:Y:S01]  /*1c70*/  STL [R1+0x438], R155 ;  /* 0x0004389b01007387 */ /* 0x0003e20000100800 */
[----:B------:R-:W-:Y:S01]  /*1c80*/  SHF.R.S32.HI R59, RZ, 0x1f, R37 ;  /* 0x0000001fff3b7819 */ /* 0x000fe20000011425 */
[----:B------:R-:W-:Y:S01]  /*1c90*/  IMAD R23, R15, 0x6, RZ ;  /* 0x000000060f177824 */ /* 0x000fe200078e02ff */
[----:B------:R-:W-:Y:S01]  /*1ca0*/  SHF.R.S32.HI R60, RZ, 0x1f, R38 ;  /* 0x0000001fff3c7819 */ /* 0x000fe20000011426 */
[----:B------:R2:W-:Y:S01]  /*1cb0*/  STL [R1+0xe0], R153 ;  /* 0x0000e09901007387 */ /* 0x0005e20000100800 */
[----:B------:R-:W-:Y:S01]  /*1cc0*/  SHF.R.S32.HI R61, RZ, 0x1f, R39 ;  /* 0x0000001fff3d7819 */ /* 0x000fe20000011427 */
[----:B0-----:R-:W-:Y:S01]  /*1cd0*/  IMAD.X R154, R3, 0x1, R55, P6 ;  /* 0x00000001039a7824 */ /* 0x001fe200030e0637 */
[----:B------:R-:W-:Y:S01]  /*1ce0*/  SHF.R.S32.HI R62, RZ, 0x1f, R40 ;  /* 0x0000001fff3e7819 */ /* 0x000fe20000011428 */
[C---:B------:R-:W-:Y:S01]  /*1cf0*/  IMAD R21, R15.reuse, 0x5, RZ ;  /* 0x000000050f157824 */ /* 0x040fe200078e02ff */
[----:B------:R-:W-:Y:S01]  /*1d00*/  SHF.R.S32.HI R63, RZ, 0x1f, R41 ;  /* 0x0000001fff3f7819 */ /* 0x000fe20000011429 */
[----:B------:R-:W-:Y:S01]  /*1d10*/  IMAD.SHL.U32 R19, R15, 0x4, RZ ;  /* 0x000000040f137824 */ /* 0x000fe200078e00ff */
[-C--:B-1----:R-:W-:Y:S01]  /*1d20*/  IADD3 R155, P6, R7, R34.reuse, RZ ;  /* 0x00000022079b7210 */ /* 0x082fe20007fde0ff */
[----:B------:R0:W-:Y:S01]  /*1d30*/  STL [R1+0x434], R154 ;  /* 0x0004349a01007387 */ /* 0x0001e20000100800 */
[----:B------:R-:W-:Y:S01]  /*1d40*/  SHF.R.S32.HI R64, RZ, 0x1f, R42 ;  /* 0x0000001fff407819 */ /* 0x000fe2000001142a */
[----:B--2---:R-:W-:Y:S01]  /*1d50*/  IMAD.X R153, R55, 0x1, R2, P5 ;  /* 0x0000000137997824 */ /* 0x004fe200028e0602 */
[----:B------:R-:W-:Y:S01]  /*1d60*/  SHF.R.S32.HI R65, RZ, 0x1f, R43 ;  /* 0x0000001fff417819 */ /* 0x000fe2000001142b */
[----:B------:R1:W-:Y:S01]  /*1d70*/  STL [R1+0xdc], R155 ;  /* 0x0000dc9b01007387 */ /* 0x0003e20000100800 */
[----:B------:R-:W-:Y:S01]  /*1d80*/  SHF.R.S32.HI R66, RZ, 0x1f, R44 ;  /* 0x0000001fff427819 */ /* 0x000fe2000001142c */
[----:B------:R-:W-:Y:S01]  /*1d90*/  IMAD R17, R15, 0x3, RZ ;  /* 0x000000030f117824 */ /* 0x000fe200078e02ff */
[----:B------:R-:W-:Y:S01]  /*1da0*/  SHF.R.S32.HI R67, RZ, 0x1f, R45 ;  /* 0x0000001fff437819 */ /* 0x000fe2000001142d */
[----:B------:R2:W-:Y:S01]  /*1db0*/  STL [R1+0x430], R153 ;  /* 0x0004309901007387 */ /* 0x0005e20000100800 */
[----:B------:R-:W-:Y:S01]  /*1dc0*/  SHF.R.S32.HI R68, RZ, 0x1f, R46 ;  /* 0x0000001fff447819 */ /* 0x000fe2000001142e */
[----:B------:R-:W-:Y:S01]  /*1dd0*/  UIADD3 UR7, UR12, 0x4000, URZ ;  /* 0x000040000c077890 */ /* 0x000fe2000fffe03f */
[-C--:B0-----:R-:W-:Y:S01]  /*1de0*/  IADD3 R154, P5, R8, R34.reuse, RZ ;  /* 0x00000022089a7210 */ /* 0x081fe20007fbe0ff */
[----:B------:R-:W-:Y:S01]  /*1df0*/  UMOV UR4, URZ ;  /* 0x0000003f00047c82 */ /* 0x000fe20008000000 */
[----:B------:R-:W-:Y:S01]  /*1e00*/  SHF.R.S32.HI R69, RZ, 0x1f, R47 ;  /* 0x0000001fff457819 */ /* 0x000fe2000001142f */
[----:B-1----:R-:W-:Y:S01]  /*1e10*/  IMAD.X R155, R11, 0x1, R56, P1 ;  /* 0x000000010b9b7824 */ /* 0x002fe200008e0638 */
[----:B------:R-:W-:Y:S01]  /*1e20*/  SHF.R.S32.HI R70, RZ, 0x1f, R48 ;  /* 0x0000001fff467819 */ /* 0x000fe20000011430 */
[----:B------:R0:W-:Y:S01]  /*1e30*/  STL [R1+0xd8], R154 ;  /* 0x0000d89a01007387 */ /* 0x0001e20000100800 */
[----:B------:R-:W-:Y:S01]  /*1e40*/  SHF.R.S32.HI R71, RZ, 0x1f, R49 ;  /* 0x0000001fff477819 */ /* 0x000fe20000011431 */
[----:B------:R-:W-:Y:S01]  /*1e50*/  USHF.R.U32.HI UR7, URZ, 0x4, UR7 ;  /* 0x000000043f077899 */ /* 0x000fe20008011607 */
[----:B--2---:R-:W-:Y:S01]  /*1e60*/  IADD3 R153, P1, R9, R34, RZ ;  /* 0x0000002209997210 */ /* 0x004fe20007f3e0ff */
[----:B------:R1:W-:Y:S01]  /*1e70*/  STL [R1+0x42c], R155 ;  /* 0x00042c9b01007387 */ /* 0x0003e20000100800 */
[----:B------:R-:W-:-:S02]  /*1e80*/  SHF.R.S32.HI R72, RZ, 0x1f, R50 ;  /* 0x0000001fff487819 */ /* 0x000fc40000011432 */
[----:B------:R-:W-:Y:S02]  /*1e90*/  CS2R R54, SRZ ;  /* 0x0000000000367805 */ /* 0x000fe4000001ff00 */
[----:B------:R-:W-:Y:S01]  /*1ea0*/  SHF.R.S32.HI R73, RZ, 0x1f, R51 ;  /* 0x0000001fff497819 */ /* 0x000fe20000011433 */
[----:B------:R2:W-:Y:S01]  /*1eb0*/  STL [R1+0xd4], R153 ;  /* 0x0000d49901007387 */ /* 0x0005e20000100800 */
[----:B------:R-:W-:Y:S01]  /*1ec0*/  SHF.R.S32.HI R74, RZ, 0x1f, R52 ;  /* 0x0000001fff4a7819 */ /* 0x000fe20000011434 */
[--C-:B0-----:R-:W-:Y:S01]  /*1ed0*/  IMAD.X R154, R4, 0x1, R56.reuse, P6 ;  /* 0x00000001049a7824 */ /* 0x101fe200030e0638 */
[----:B------:R-:W-:Y:S02]  /*1ee0*/  SHF.R.S32.HI R32, RZ, 0x1f, R53 ;  /* 0x0000001fff207819 */ /* 0x000fe40000011435 */
[----:B------:R-:W-:Y:S02]  /*1ef0*/  SHF.R.S32.HI R30, RZ, 0x1f, R31 ;  /* 0x0000001fff1e7819 */ /* 0x000fe4000001141f */
[----:B-1----:R-:W-:Y:S01]  /*1f00*/  IADD3 R155, P6, R6, R35, RZ ;  /* 0x00000023069b7210 */ /* 0x002fe20007fde0ff */
[----:B------:R0:W-:Y:S01]  /*1f10*/  STL [R1+0x428], R154 ;  /* 0x0004289a01007387 */ /* 0x0001e20000100800 */
[----:B------:R-:W-:Y:S01]  /*1f20*/  SHF.R.S32.HI R28, RZ, 0x1f, R29 ;  /* 0x0000001fff1c7819 */ /* 0x000fe2000001141d */
[----:B--2---:R-:W-:Y:S01]  /*1f30*/  IMAD.X R153, R3, 0x1, R56, P5 ;  /* 0x0000000103997824 */ /* 0x004fe200028e0638 */
[----:B------:R-:W-:Y:S01]  /*1f40*/  SHF.R.S32.HI R26, RZ, 0x1f, R27 ;  /* 0x0000001fff1a7819 */ /* 0x000fe2000001141b */
[----:B------:R1:W-:Y:S01]  /*1f50*/  STL [R1+0xd0], R155 ;  /* 0x0000d09b01007387 */ /* 0x0003e20000100800 */
[----:B------:R-:W-:-:S02]  /*1f60*/  SHF.R.S32.HI R24, RZ, 0x1f, R25 ;  /* 0x0000001fff187819 */ /* 0x000fc40000011419 */
[----:B------:R-:W-:Y:S01]  /*1f70*/  SHF.R.S32.HI R22, RZ, 0x1f, R23 ;  /* 0x0000001fff167819 */ /* 0x000fe20000011417 */
[----:B------:R2:W-:Y:S01]  /*1f80*/  STL [R1+0x424], R153 ;  /* 0x0004249901007387 */ /* 0x0005e20000100800 */
[----:B------:R-:W-:Y:S02]  /*1f90*/  SHF.R.S32.HI R20, RZ, 0x1f, R21 ;  /* 0x0000001fff147819 */ /* 0x000fe40000011415 */
[----:B0-----:R-:W-:Y:S02]  /*1fa0*/  IADD3 R154, P5, R7, R35, RZ ;  /* 0x00000023079a7210 */ /* 0x001fe40007fbe0ff */
[----:B------:R-:W-:Y:S01]  /*1fb0*/  SHF.R.S32.HI R18, RZ, 0x1f, R19 ;  /* 0x0000001fff127819 */ /* 0x000fe20000011413 */
[----:B-1----:R-:W-:Y:S01]  /*1fc0*/  IMAD.X R155, R2, 0x1, R56, P1 ;  /* 0x00000001029b7824 */ /* 0x002fe200008e0638 */
[----:B------:R-:W-:Y:S01]  /*1fd0*/  SHF.R.S32.HI R16, RZ, 0x1f, R15 ;  /* 0x0000001fff107819 */ /* 0x000fe2000001140f */
[----:B------:R0:W-:Y:S01]  /*1fe0*/  STL [R1+0xcc], R154 ;  /* 0x0000cc9a01007387 */ /* 0x0001e20000100800 */
[----:B------:R-:W-:Y:S01]  /*1ff0*/  IADD3 RZ, P4, R6, R15, RZ ;  /* 0x0000000f06ff7210 */ /* 0x000fe20007f9e0ff */
[----:B------:R-:W-:Y:S01]  /*2000*/  IMAD.SHL.U32 R15, R15, 0x2, RZ ;  /* 0x000000020f0f7824 */ /* 0x000fe200078e00ff */
[----:B--2---:R-:W-:Y:S01]  /*2010*/  IADD3 R153, P1, R8, R35, RZ ;  /* 0x0000002308997210 */ /* 0x004fe20007f3e0ff */
[----:B------:R1:W-:Y:S01]  /*2020*/  STL [R1+0x420], R155 ;  /* 0x0004209b01007387 */ /* 0x0003e20000100800 */
[----:B------:R-:W-:-:S02]  /*2030*/  R2UR UR48, R13 ;  /* 0x000000000d3072ca */ /* 0x000fc400000e0000 */
[----:B------:R-:W-:Y:S01]  /*2040*/  SHF.R.S32.HI R13, RZ, 0x1f, R17 ;  /* 0x0000001fff0d7819 */ /* 0x000fe20000011411 */
[----:B------:R2:W-:Y:S01]  /*2050*/  STL [R1+0xc8], R153 ;  /* 0x0000c89901007387 */ /* 0x0005e20000100800 */
[----:B------:R-:W-:Y:S01]  /*2060*/  R2UR UR44, R14 ;  /* 0x000000000e2c72ca */ /* 0x000fe200000e0000 */
[----:B0-----:R-:W-:Y:S01]  /*2070*/  IMAD.X R154, R11, 0x1, R57, P6 ;  /* 0x000000010b9a7824 */ /* 0x001fe200030e0639 */
[----:B------:R-:W-:Y:S02]  /*2080*/  SHF.R.S32.HI R14, RZ, 0x1f, R15 ;  /* 0x0000001fff0e7819 */ /* 0x000fe4000001140f */
[----:B------:R-:W-:Y:S01]  /*2090*/  IADD3 RZ, P3, R7, UR10, RZ ;  /* 0x0000000a07ff7c10 */ /* 0x000fe2000ff7e0ff */
[----:B------:R-:W-:Y:S01]  /*20a0*/  USGXT.U32 UR10, UR7, 0xe ;  /* 0x0000000e070a789a */ /* 0x000fe20008000000 */
[----:B-1----:R-:W-:Y:S01]  /*20b0*/  IADD3 R155, P6, R9, R35, RZ ;  /* 0x00000023099b7210 */ /* 0x002fe20007fde0ff */
[----:B------:R0:W-:Y:S01]  /*20c0*/  STL [R1+0x41c], R154 ;  /* 0x00041c9a01007387 */ /* 0x0001e20000100800 */
[----:B------:R-:W-:Y:S01]  /*20d0*/  R2UR UR13, R5 ;  /* 0x00000000050d72ca */ /* 0x000fe200000e0000 */
[----:B--2---:R-:W-:Y:S01]  /*20e0*/  IMAD.X R153, R4, 0x1, R57, P5 ;  /* 0x0000000104997824 */ /* 0x004fe200028e0639 */
[----:B------:R-:W-:Y:S01]  /*20f0*/  SHF.R.S32.HI R5, RZ, 0x1f, R0 ;  /* 0x0000001fff057819 */ /* 0x000fe20000011400 */
[----:B------:R1:W-:Y:S01]  /*2100*/  STL [R1+0xc4], R155 ;  /* 0x0000c49b01007387 */ /* 0x0003e20000100800 */
[----:B------:R-:W-:-:S02]  /*2110*/  SHF.R.S32.HI R12, RZ, 0x1f, R10 ;  /* 0x0000001fff0c7819 */ /* 0x000fc4000001140a */
[----:B------:R-:W-:Y:S02]  /*2120*/  CS2R R34, SRZ ;  /* 0x0000000000227805 */ /* 0x000fe4000001ff00 */
[----:B------:R-:W-:Y:S01]  /*2130*/  IADD3 RZ, P2, R8, UR15, RZ ;  /* 0x0000000f08ff7c10 */ /* 0x000fe2000ff5e0ff */
[----:B------:R2:W-:Y:S01]  /*2140*/  STL [R1+0x418], R153 ;  /* 0x0004189901007387 */ /* 0x0005e20000100800 */
[----:B------:R-:W-:Y:S01]  /*2150*/  IADD3 R0, P0, R0, UR8, RZ ;  /* 0x0000000800007c10 */ /* 0x000fe2000ff1e0ff */
[----:B------:R-:W-:Y:S01]  /*2160*/  USHF.R.S32.HI UR15, URZ, 0x5, UR6 ;  /* 0x000000053f0f7899 */ /* 0x000fe20008011406 */
[-C--:B0-----:R-:W-:Y:S02]  /*2170*/  IADD3 R154, P5, R6, R36.reuse, RZ ;  /* 0x00000024069a7210 */ /* 0x081fe40007fbe0ff */
[----:B------:R-:W-:Y:S01]  /*2180*/  IADD3.X R5, R5, UR9, RZ, P0, !PT ;  /* 0x0000000905057c10 */ /* 0x000fe200087fe4ff */
[----:B-1----:R-:W-:Y:S02]  /*2190*/  IMAD.X R155, R3, 0x1, R57, P1 ;  /* 0x00000001039b7824 */ /* 0x002fe400008e0639 */
[----:B------:R0:W-:Y:S01]  /*21a0*/  STL [R1+0xc0], R154 ;  /* 0x0000c09a01007387 */ /* 0x0001e20000100800 */
[----:B--2---:R-:W-:-:S03]  /*21b0*/  IADD3 R153, P1, R7, R36, RZ ;  /* 0x0000002407997210 */ /* 0x004fc60007f3e0ff */
[----:B------:R1:W-:Y:S04]  /*21c0*/  STL [R1+0x414], R155 ;  /* 0x0004149b01007387 */ /* 0x0003e80000100800 */
[----:B------:R2:W-:Y:S01]  /*21d0*/  STL [R1+0xbc], R153 ;  /* 0x0000bc9901007387 */ /* 0x0005e20000100800 */
[----:B0-----:R-:W-:Y:S01]  /*21e0*/  IMAD.X R154, R2, 0x1, R57, P6 ;  /* 0x00000001029a7824 */ /* 0x001fe200030e0639 */
[----:B------:R-:W-:Y:S02]  /*21f0*/  CS2R R56, SRZ ;  /* 0x0000000000387805 */ /* 0x000fe4000001ff00 */
[----:B-1----:R-:W-:Y:S02]  /*2200*/  IADD3 R155, P6, R8, R36, RZ ;  /* 0x00000024089b7210 */ /* 0x002fe40007fde0ff */
[----:B------:R0:W-:Y:S01]  /*2210*/  STL [R1+0x410], R154 ;  /* 0x0004109a01007387 */ /* 0x0001e20000100800 */
[----:B--2---:R-:W-:-:S03]  /*2220*/  IMAD.X R153, R11, 0x1, R58, P5 ;  /* 0x000000010b997824 */ /* 0x004fc600028e063a */
[----:B------:R1:W-:Y:S04]  /*2230*/  STL [R1+0xb8], R155 ;  /* 0x0000b89b01007387 */ /* 0x0003e80000100800 */
[----:B------:R2:W-:Y:S01]  /*2240*/  STL [R1+0x40c], R153 ;  /* 0x00040c9901007387 */ /* 0x0005e20000100800 */
[----:B0-----:R-:W-:Y:S01]  /*2250*/  IADD3 R154, P5, R9, R36, RZ ;  /* 0x00000024099a7210 */ /* 0x001fe20007fbe0ff */
[----:B-1----:R-:W-:-:S04]  /*2260*/  IMAD.X R155, R4, 0x1, R58, P1 ;  /* 0x00000001049b7824 */ /* 0x002fc800008e063a */
[----:B------:R0:W-:Y:S01]  /*2270*/  STL [R1+0xb4], R154 ;  /* 0x0000b49a01007387 */ /* 0x0001e20000100800 */
[----:B--2---:R-:W-:-:S03]  /*2280*/  IADD3 R153, P1, R6, R37, RZ ;  /* 0x0000002506997210 */ /* 0x004fc60007f3e0ff */
[----:B------:R1:W-:Y:S04]  /*2290*/  STL [R1+0x408], R155 ;  /* 0x0004089b01007387 */ /* 0x0003e80000100800 */
[----:B------:R2:W-:Y:S01]  /*22a0*/  STL [R1+0xb0], R153 ;  /* 0x0000b09901007387 */ /* 0x0005e20000100800 */
[----:B0-----:R-:W-:Y:S01]  /*22b0*/  IMAD.X R154, R3, 0x1, R58, P6 ;  /* 0x00000001039a7824 */ /* 0x001fe200030e063a */
[----:B-1----:R-:W-:-:S04]  /*22c0*/  IADD3 R155, P6, R7, R37, RZ ;  /* 0x00000025079b7210 */ /* 0x002fc80007fde0ff */
        /* <DEDUP_REMOVED lines=8> */
[----:B------:R1:W-:Y:S01]  /*2350*/  STL [R1+0x3fc], R155 ;  /* 0x0003fc9b01007387 */ /* 0x0003e20000100800 */
[----:B------:R-:W-:-:S03]  /*2360*/  CS2R R36, SRZ ;  /* 0x0000000000247805 */ /* 0x000fc6000001ff00 */
        /* <DEDUP_REMOVED lines=10> */
[----:B------:R-:W-:Y:S02]  /*2410*/  CS2R R58, SRZ ;  /* 0x00000000003a7805 */ /* 0x000fe4000001ff00 */
[-C--:B--2---:R-:W-:Y:S01]  /*2420*/  IADD3 R153, P1, R8, R38.reuse, RZ ;  /* 0x0000002608997210 */ /* 0x084fe20007f3e0ff */
        /* <DEDUP_REMOVED lines=20> */
[----:B0-----:R-:W-:Y:S02]  /*2570*/  IADD3 R154, P5, R9, R39, RZ ;  /* 0x00000027099a7210 */ /* 0x001fe40007fbe0ff */
[----:B------:R-:W-:Y:S01]  /*2580*/  CS2R R38, SRZ ;  /* 0x0000000000267805 */ /* 0x000fe2000001ff00 */
[----:B-1----:R-:W-:Y:S02]  /*2590*/  IMAD.X R155, R4, 0x1, R61, P1 ;  /* 0x00000001049b7824 */ /* 0x002fe400008e063d */
        /* <DEDUP_REMOVED lines=8> */
[----:B------:R1:W-:Y:S01]  /*2620*/  STL [R1+0x7c], R155 ;  /* 0x00007c9b01007387 */ /* 0x0003e20000100800 */
[----:B------:R-:W-:-:S03]  /*2630*/  CS2R R60, SRZ ;  /* 0x00000000003c7805 */ /* 0x000fc6000001ff00 */
        /* <DEDUP_REMOVED lines=22> */
[----:B------:R-:W-:Y:S01]  /*27a0*/  CS2R R40, SRZ ;  /* 0x0000000000287805 */ /* 0x000fe2000001ff00 */
[--C-:B--2---:R-:W-:Y:S02]  /*27b0*/  IMAD.X R153, R4, 0x1, R63.reuse, P5 ;  /* 0x0000000104997824 */ /* 0x104fe400028e063f */
        /* <DEDUP_REMOVED lines=288> */
[----:B------:R-:W-:Y:S04]  /*39c0*/  STL [R1+0x1a4], R155 ;  /* 0x0001a49b01007387 */ /* 0x000fe80000100800 */
[----:B------:R1:W-:Y:S01]  /*39d0*/  STL [R1+0x190], R153 ;  /* 0x0001909901007387 */ /* 0x0003e20000100800 */
[----:B0-----:R-:W-:Y:S01]  /*39e0*/  IMAD.X R154, R4, 0x1, R22, P6 ;  /* 0x00000001049a7824 */ /* 0x001fe200030e0616 */
[----:B------:R-:W-:-:S04]  /*39f0*/  IADD3 R23, P6, R6, R21, RZ ;  /* 0x0000001506177210 */ /* 0x000fc80007fde0ff */
[----:B------:R0:W-:Y:S01]  /*3a00*/  STL [R1+0x19c], R154 ;  /* 0x00019c9a01007387 */ /* 0x0001e20000100800 */
[----:B-1----:R-:W-:-:S03]  /*3a10*/  IMAD.X R153, R3, 0x1, R22, P5 ;  /* 0x0000000103997824 */ /* 0x002fc600028e0616 */
[----:B------:R1:W-:Y:S04]  /*3a20*/  STL [R1+0x188], R23 ;  /* 0x0001881701007387 */ /* 0x0003e80000100800 */
[----:B------:R2:W-:Y:S01]  /*3a30*/  STL [R1+0x194], R153 ;  /* 0x0001949901007387 */ /* 0x0005e20000100800 */
[----:B0-----:R-:W-:Y:S01]  /*3a40*/  IADD3 R154, P5, R7, R21, RZ ;  /* 0x00000015079a7210 */ /* 0x001fe20007fbe0ff */
[----:B-1----:R-:W-:-:S04]  /*3a50*/  IMAD.X R23, R2, 0x1, R22, P1 ;  /* 0x0000000102177824 */ /* 0x002fc800008e0616 */
[----:B------:R-:W-:Y:S01]  /*3a60*/  STL [R1+0x180], R154 ;  /* 0x0001809a01007387 */ /* 0x000fe20000100800 */
[--C-:B------:R-:W-:Y:S01]  /*3a70*/  IMAD.X R22, R11, 0x1, R20.reuse, P6 ;  /* 0x000000010b167824 */ /* 0x100fe200030e0614 */
[-C--:B--2---:R-:W-:Y:S02]  /*3a80*/  IADD3 R153, P1, R8, R21.reuse, RZ ;  /* 0x0000001508997210 */ /* 0x084fe40007f3e0ff */
[----:B------:R0:W-:Y:S04]  /*3a90*/  STL [R1+0x18c], R23 ;  /* 0x00018c1701007387 */ /* 0x0001e80000100800 */
[----:B------:R-:W-:Y:S04]  /*3aa0*/  STL [R1+0x178], R153 ;  /* 0x0001789901007387 */ /* 0x000fe80000100800 */
[----:B------:R1:W-:Y:S01]  /*3ab0*/  STL [R1+0x184], R22 ;  /* 0x0001841601007387 */ /* 0x0003e20000100800 */
[----:B0-----:R-:W-:Y:S01]  /*3ac0*/  IADD3 R23, P6, R9, R21, RZ ;  /* 0x0000001509177210 */ /* 0x001fe20007fde0ff */
[----:B------:R-:W-:-:S04]  /*3ad0*/  IMAD.X R21, R4, 0x1, R20, P5 ;  /* 0x0000000104157824 */ /* 0x000fc800028e0614 */
[----:B------:R0:W-:Y:S01]  /*3ae0*/  STL [R1+0x170], R23 ;  /* 0x0001701701007387 */ /* 0x0001e20000100800 */
[----:B-1----:R-:W-:-:S03]  /*3af0*/  IADD3 R22, P5, R6, R19, RZ ;  /* 0x0000001306167210 */ /* 0x002fc60007fbe0ff */
[----:B------:R1:W-:Y:S04]  /*3b00*/  STL [R1+0x17c], R21 ;  /* 0x00017c1501007387 */ /* 0x0003e80000100800 */
[----:B------:R2:W-:Y:S01]  /*3b10*/  STL [R1+0x168], R22 ;  /* 0x0001681601007387 */ /* 0x0005e20000100800 */
[----:B0-----:R-:W-:Y:S01]  /*3b20*/  IMAD.X R23, R3, 0x1, R20, P1 ;  /* 0x0000000103177824 */ /* 0x001fe200008e0614 */
[----:B-1----:R-:W-:-:S04]  /*3b30*/  IADD3 R21, P1, R7, R19, RZ ;  /* 0x0000001307157210 */ /* 0x002fc80007f3e0ff */
[----:B------:R-:W-:Y:S01]  /*3b40*/  STL [R1+0x174], R23 ;  /* 0x0001741701007387 */ /* 0x000fe20000100800 */
[----:B--2---:R-:W-:Y:S01]  /*3b50*/  IMAD.X R22, R2, 0x1, R20, P6 ;  /* 0x0000000102167824 */ /* 0x004fe200030e0614 */
[-C--:B------:R-:W-:Y:S02]  /*3b60*/  IADD3 R20, P6, R8, R19.reuse, RZ ;  /* 0x0000001308147210 */ /* 0x080fe40007fde0ff */
[----:B------:R0:W-:Y:S04]  /*3b70*/  STL [R1+0x160], R21 ;  /* 0x0001601501007387 */ /* 0x0001e80000100800 */
[----:B------:R-:W-:Y:S04]  /*3b80*/  STL [R1+0x16c], R22 ;  /* 0x00016c1601007387 */ /* 0x000fe80000100800 */
[----:B------:R1:W-:Y:S01]  /*3b90*/  STL [R1+0x158], R20 ;  /* 0x0001581401007387 */ /* 0x0003e20000100800 */
[----:B0-----:R-:W-:Y:S01]  /*3ba0*/  IMAD.X R21, R11, 0x1, R18, P5 ;  /* 0x000000010b157824 */ /* 0x001fe200028e0612 */
[----:B------:R-:W-:-:S04]  /*3bb0*/  IADD3 R19, P5, R9, R19, RZ ;  /* 0x0000001309137210 */ /* 0x000fc80007fbe0ff */
[----:B------:R-:W-:Y:S01]  /*3bc0*/  STL [R1+0x164], R21 ;  /* 0x0001641501007387 */ /* 0x000fe20000100800 */
[----:B-1----:R-:W-:-:S03]  /*3bd0*/  IMAD.X R20, R4, 0x1, R18, P1 ;  /* 0x0000000104147824 */ /* 0x002fc600008e0612 */
[----:B------:R0:W-:Y:S01]  /*3be0*/  STL [R1+0x150], R19 ;  /* 0x0001501301007387 */ /* 0x0001e20000100800 */
[----:B------:R-:W-:Y:S01]  /*3bf0*/  IADD3 R10, P1, R10, UR8, RZ ;  /* 0x000000080a0a7c10 */ /* 0x000fe2000ff3e0ff */
[----:B------:R-:W-:Y:S02]  /*3c00*/  USHF.R.U32.HI UR8, URZ, 0x4, UR12 ;  /* 0x000000043f087899 */ /* 0x000fe4000801160c */
[----:B------:R1:W-:Y:S02]  /*3c10*/  STL [R1+0x15c], R20 ;  /* 0x00015c1401007387 */ /* 0x0003e40000100800 */
[----:B------:R-:W-:Y:S01]  /*3c20*/  USGXT.U32 UR8, UR8, 0xe ;  /* 0x0000000e0808789a */ /* 0x000fe20008000000 */
[--C-:B0-----:R-:W-:Y:S01]  /*3c30*/  IMAD.X R19, R3, 0x1, R18.reuse, P6 ;  /* 0x0000000103137824 */ /* 0x101fe200030e0612 */
[----:B------:R-:W-:Y:S01]  /*3c40*/  IADD3 R21, P6, R6, R17, RZ ;  /* 0x0000001106157210 */ /* 0x000fe20007fde0ff */
[----:B-1----:R-:W-:-:S03]  /*3c50*/  IMAD.X R20, R2, 0x1, R18, P5 ;  /* 0x0000000102147824 */ /* 0x002fc600028e0612 */
[----:B------:R0:W-:Y:S01]  /*3c60*/  STL [R1+0x154], R19 ;  /* 0x0001541301007387 */ /* 0x0001e20000100800 */
[----:B------:R-:W-:-:S03]  /*3c70*/  IMAD.X R18, R11, 0x1, R16, P4 ;  /* 0x000000010b127824 */ /* 0x000fc600020e0610 */
[----:B------:R-:W-:Y:S04]  /*3c80*/  STL [R1+0x148], R21 ;  /* 0x0001481501007387 */ /* 0x000fe80000100800 */
[----:B------:R1:W-:Y:S01]  /*3c90*/  STL [R1+0x14c], R20 ;  /* 0x00014c1401007387 */ /* 0x0003e20000100800 */
[----:B0-----:R-:W-:-:S05]  /*3ca0*/  IADD3 R19, P5, R7, R17, RZ ;  /* 0x0000001107137210 */ /* 0x001fca0007fbe0ff */
[----:B------:R0:W-:Y:S01]  /*3cb0*/  STL [R1+0x140], R19 ;  /* 0x0001401301007387 */ /* 0x0001e20000100800 */
[----:B-1----:R-:W-:-:S03]  /*3cc0*/  IADD3 R20, P4, R8, R17, RZ ;  /* 0x0000001108147210 */ /* 0x002fc60007f9e0ff */
[----:B------:R1:W-:Y:S04]  /*3cd0*/  STL [R1+0x108], R18 ;  /* 0x0001081201007387 */ /* 0x0003e80000100800 */
[----:B------:R-:W-:Y:S01]  /*3ce0*/  STL [R1+0x138], R20 ;  /* 0x0001381401007387 */ /* 0x000fe20000100800 */
[--C-:B0-----:R-:W-:Y:S01]  /*3cf0*/  IMAD.X R19, R11, 0x1, R13.reuse, P6 ;  /* 0x000000010b137824 */ /* 0x101fe200030e060d */
[----:B-1----:R-:W-:Y:S01]  /*3d00*/  IADD3 R18, P6, R9, R17, RZ ;  /* 0x0000001109127210 */ /* 0x002fe20007fde0ff */
[----:B------:R-:W-:-:S03]  /*3d10*/  IMAD.X R17, R4, 0x1, R13, P5 ;  /* 0x0000000104117824 */ /* 0x000fc600028e060d */
[----:B------:R0:W-:Y:S04]  /*3d20*/  STL [R1+0x144], R19 ;  /* 0x0001441301007387 */ /* 0x0001e80000100800 */
[----:B------:R1:W-:Y:S04]  /*3d30*/  STL [R1+0x130], R18 ;  /* 0x0001301201007387 */ /* 0x0003e80000100800 */
[----:B------:R2:W-:Y:S01]  /*3d40*/  STL [R1+0x13c], R17 ;  /* 0x00013c1101007387 */ /* 0x0005e20000100800 */
[----:B0-----:R-:W-:Y:S01]  /*3d50*/  IADD3 R19, P5, R6, R15, RZ ;  /* 0x0000000f06137210 */ /* 0x001fe20007fbe0ff */
[----:B-1----:R-:W-:-:S04]  /*3d60*/  IMAD.X R18, R3, 0x1, R13, P4 ;  /* 0x0000000103127824 */ /* 0x002fc800020e060d */
[----:B------:R-:W-:Y:S01]  /*3d70*/  STL [R1+0x128], R19 ;  /* 0x0001281301007387 */ /* 0x000fe20000100800 */
[----:B------:R-:W-:Y:S01]  /*3d80*/  IMAD.X R13, R2, 0x1, R13, P6 ;  /* 0x00000001020d7824 */ /* 0x000fe200030e060d */
[-C--:B--2---:R-:W-:Y:S02]  /*3d90*/  IADD3 R17, P4, R7, R15.reuse, RZ ;  /* 0x0000000f07117210 */ /* 0x084fe40007f9e0ff */
[----:B------:R0:W-:Y:S04]  /*3da0*/  STL [R1+0x134], R18 ;  /* 0x0001341201007387 */ /* 0x0001e80000100800 */
[----:B------:R1:W-:Y:S04]  /*3db0*/  STL [R1+0x120], R17 ;  /* 0x0001201101007387 */ /* 0x0003e80000100800 */
[----:B------:R2:W-:Y:S01]  /*3dc0*/  STL [R1+0x12c], R13 ;  /* 0x00012c0d01007387 */ /* 0x0005e20000100800 */
[----:B0-----:R-:W-:Y:S01]  /*3dd0*/  IADD3 R18, P6, R8, R15, RZ ;  /* 0x0000000f08127210 */ /* 0x001fe20007fde0ff */
[----:B-1----:R-:W-:-:S04]  /*3de0*/  IMAD.X R17, R11, 0x1, R14, P5 ;  /* 0x000000010b117824 */ /* 0x002fc800028e060e */
[----:B------:R-:W-:Y:S01]  /*3df0*/  STL [R1+0x118], R18 ;  /* 0x0001181201007387 */ /* 0x000fe20000100800 */
[C---:B------:R-:W-:Y:S01]  /*3e00*/  IMAD.X R11, R4.reuse, 0x1, R14, P4 ;  /* 0x00000001040b7824 */ /* 0x040fe200020e060e */
[C---:B--2---:R-:W-:Y:S02]  /*3e10*/  IADD3 R13, P5, R9.reuse, R15, RZ ;  /* 0x0000000f090d7210 */ /* 0x044fe40007fbe0ff */
[----:B------:R-:W-:Y:S01]  /*3e20*/  STL [R1+0x124], R17 ;  /* 0x0001241101007387 */ /* 0x000fe20000100800 */
[----:B------:R-:W-:Y:S01]  /*3e30*/  IADD3 R15, P4, R9, UR16, RZ ;  /* 0x00000010090f7c10 */ /* 0x000fe2000ff9e0ff */
[----:B------:R-:W-:Y:S02]  /*3e40*/  IMAD.X R4, R4, 0x1, R16, P3 ;  /* 0x0000000104047824 */ /* 0x000fe400018e0610 */
[----:B------:R0:W-:Y:S04]  /*3e50*/  STL [R1+0x110], R13 ;  /* 0x0001100d01007387 */ /* 0x0001e80000100800 */
[----:B------:R1:W-:Y:S04]  /*3e60*/  STL [R1+0x11c], R11 ;  /* 0x00011c0b01007387 */ /* 0x0003e80000100800 */
[----:B------:R-:W-:Y:S01]  /*3e70*/  STL [R1+0xfc], R15 ;  /* 0x0000fc0f01007387 */ /* 0x000fe20000100800 */
[----:B0-----:R-:W-:-:S02]  /*3e80*/  IMAD.X R13, R3, 0x1, R14, P6 ;  /* 0x00000001030d7824 */ /* 0x001fc400030e060e */
[----:B------:R-:W-:Y:S02]  /*3e90*/  IMAD.X R3, R3, 0x1, R16, P2 ;  /* 0x0000000103037824 */ /* 0x000fe400010e0610 */
[C---:B-1----:R-:W-:Y:S01]  /*3ea0*/  IMAD.X R11, R2.reuse, 0x1, R14, P5 ;  /* 0x00000001020b7824 */ /* 0x042fe200028e060e */
[----:B------:R-:W-:Y:S01]  /*3eb0*/  STL [R1+0x114], R13 ;  /* 0x0001140d01007387 */ /* 0x000fe20000100800 */
[----:B------:R-:W-:-:S03]  /*3ec0*/  IMAD.X R2, R2, 0x1, R16, P4 ;  /* 0x0000000102027824 */ /* 0x000fc600020e0610 */
[----:B------:R-:W-:Y:S04]  /*3ed0*/  STL [R1+0x10c], R11 ;  /* 0x00010c0b01007387 */ /* 0x000fe80000100800 */
[----:B------:R0:W-:Y:S04]  /*3ee0*/  STL [R1+0x104], R4 ;  /* 0x0001040401007387 */ /* 0x0001e80000100800 */
[----:B------:R1:W-:Y:S04]  /*3ef0*/  STL [R1+0x100], R3 ;  /* 0x0001000301007387 */ /* 0x0003e80000100800 */
[----:B------:R2:W-:Y:S01]  /*3f00*/  STL [R1+0xf8], R2 ;  /* 0x0000f80201007387 */ /* 0x0005e20000100800 */
[----:B0-----:R-:W-:Y:S01]  /*3f10*/  IADD3.X R4, R12, UR9, RZ, P1, !PT ;  /* 0x000000090c047c10 */ /* 0x001fe20008ffe4ff */
[----:B------:R-:W-:Y:S01]  /*3f20*/  UIADD3 UR9, UP0, UR8, 0x80, URZ ;  /* 0x0000008008097890 */ /* 0x000fe2000ff1e03f */
[----:B-1----:R-:W-:-:S03]  /*3f30*/  IMAD.U32 R3, RZ, RZ, UR18 ;  /* 0x00000012ff037e24 */ /* 0x002fc6000f8e00ff */
[----:B------:R-:W-:Y:S01]  /*3f40*/  UIADD3.X UR5, UR4, -0x3ffffff0, URZ, UP0, !UPT ;  /* 0xc000001004057890 */ /* 0x000fe200087fe43f */
[----:B--2---:R-:W-:Y:S02]  /*3f50*/  LOP3.LUT R2, R152, 0x1f, RZ, 0xc0, !PT ;  /* 0x0000001f98027812 */ /* 0x004fe400078ec0ff */
[----:B------:R-:W-:Y:S02]  /*3f60*/  UMOV UR4, UR9 ;  /* 0x0000000900047c82 */ /* 0x000fe40008000000 */
[----:B------:R-:W-:Y:S01]  /*3f70*/  UIADD3.64 UR16, UR4, 0x80, URZ ;  /* 0x0000008004107897 */ /* 0x000fe2000fffe03f */
[----:B------:R-:W-:Y:S01]  /*3f80*/  IMAD R2, R2, UR11, RZ ;  /* 0x0000000b02027c24 */ /* 0x000fe2000f8e02ff */
[----:B------:R-:W-:Y:S02]  /*3f90*/  UIADD3.64 UR20, UR4, 0x100, URZ ;  /* 0x0000010004147897 */ /* 0x000fe4000fffe03f */
[----:B------:R-:W-:Y:S02]  /*3fa0*/  UIADD3.64 UR24, UR4, 0x180, URZ ;  /* 0x0000018004187897 */ /* 0x000fe4000fffe03f */
[----:B------:R-:W-:-:S02]  /*3fb0*/  UIADD3.64 UR28, UR4, 0x200, URZ ;  /* 0x00000200041c7897 */ /* 0x000fc4000fffe03f */
[----:B------:R-:W-:Y:S02]  /*3fc0*/  UIADD3.64 UR32, UR4, 0x280, URZ ;  /* 0x0000028004207897 */ /* 0x000fe4000fffe03f */
[----:B------:R-:W-:Y:S01]  /*3fd0*/  UIADD3.64 UR36, UR4, 0x300, URZ ;  /* 0x0000030004247897 */ /* 0x000fe2000fffe03f */
[----:B------:R-:W-:-:S11]  /*3fe0*/  UMOV UR11, 0xc0000010 ;  /* 0xc0000010000b7882 */ /* 0x000fd60000000000 */
.L_x_1:
[----:B------:R-:W-:Y:S01]  /*3ff0*/  ISETP.GT.AND P2, PT, R3, RZ, PT ;  /* 0x000000ff0300720c */ /* 0x000fe20003f44270 */
[----:B------:R-:W2:Y:S01]  /*4000*/  LDL R16, [R1+0xfc] ;  /* 0x0000fc0001107983 */ /* 0x000ea20000100800 */
[----:B-----5:R-:W-:Y:S02]  /*4010*/  SHF.R.S32.HI R13, RZ, 0x1f, R9 ;  /* 0x0000001fff0d7819 */ /* 0x020fe40000011409 */
[----:B------:R-:W-:Y:S01]  /*4020*/  IADD3 R14, P1, R9, UR42, RZ ;  /* 0x0000002a090e7c10 */ /* 0x000fe2000ff3e0ff */
[----:B------:R0:W-:Y:S01]  /*4030*/  STL [R1+0x484], R0 ;  /* 0x0004840001007387 */ /* 0x0001e20000100800 */
[----:B------:R-:W-:Y:S02]  /*4040*/  PRMT R20, RZ, 0x7610, R20 ;  /* 0x00007610ff147816 */ /* 0x000fe40000000014 */
[----:B------:R-:W-:Y:S01]  /*4050*/  IADD3.X R15, R13, UR43, RZ, P1, !PT ;  /* 0x0000002b0d0f7c10 */ /* 0x000fe20008ffe4ff */
[----:B------:R-:W-:Y:S01]  /*4060*/  STL [R1+0x480], R5 ;  /* 0x0004800501007387 */ /* 0x000fe20000100800 */
[----:B------:R-:W-:-:S02]  /*4070*/  SHF.R.S32.HI R11, RZ, 0x1f, R8 ;  /* 0x0000001fff0b7819 */ /* 0x000fc40000011408 */
[----:B------:R-:W-:Y:S01]  /*4080*/  IADD3 R12, P0, R8, UR42, RZ ;  /* 0x0000002a080c7c10 */ /* 0x000fe2000ff1e0ff */
[----:B------:R1:W3:Y:S01]  /*4090*/  @P2 LDG.E.U8 R20, desc[UR40][R14.64] ;  /* 0x000000280e142981 */ /* 0x0002e2000c1e1100 */
[----:B------:R-:W-:Y:S02]  /*40a0*/  PRMT R17, RZ, 0x7610, R17 ;  /* 0x00007610ff117816 */ /* 0x000fe40000000011 */
[----:B------:R-:W-:Y:S01]  /*40b0*/  IADD3.X R13, R11, UR43, RZ, P0, !PT ;  /* 0x0000002b0b0d7c10 */ /* 0x000fe200087fe4ff */
[----:B------:R-:W-:Y:S04]  /*40c0*/  STL [R1+0x47c], R240 ;  /* 0x00047cf001007387 */ /* 0x000fe80000100800 */
[----:B------:R4:W2:Y:S01]  /*40d0*/  @P2 LDG.E.U8 R17, desc[UR40][R12.64] ;  /* 0x000000280c112981 */ /* 0x0008a2000c1e1100 */
[----:B0-----:R-:W-:-:S02]  /*40e0*/  PRMT R0, RZ, 0x7610, R0 ;  /* 0x00007610ff007816 */ /* 0x001fc40000000000 */
[----:B------:R-:W-:Y:S01]  /*40f0*/  SHF.R.S32.HI R11, RZ, 0x1f, R7 ;  /* 0x0000001fff0b7819 */ /* 0x000fe20000011407 */
[----:B------:R-:W-:Y:S01]  /*4100*/  STL [R1+0x478], R242 ;  /* 0x000478f201007387 */ /* 0x000fe20000100800 */
[----:B-1----:R-:W-:Y:S02]  /*4110*/  IADD3 R14, P0, R7, UR42, RZ ;  /* 0x0000002a070e7c10 */ /* 0x002fe4000ff1e0ff */
[----:B------:R-:W-:Y:S01]  /*4120*/  PRMT R192, RZ, 0x7610, R192 ;  /* 0x00007610ffc07816 */ /* 0x000fe200000000c0 */
[----:B------:R-:W-:Y:S01]  /*4130*/  STL [R1+0x474], R244 ;  /* 0x000474f401007387 */ /* 0x000fe20000100800 */
[----:B----4-:R-:W-:Y:S02]  /*4140*/  SHF.R.S32.HI R13, RZ, 0x1f, R6 ;  /* 0x0000001fff0d7819 */ /* 0x010fe40000011406 */
[----:B------:R-:W-:Y:S01]  /*4150*/  IADD3 R12, P1, R6, UR42, RZ ;  /* 0x0000002a060c7c10 */ /* 0x000fe2000ff3e0ff */
[----:B------:R-:W-:Y:S03]  /*4160*/  STL [R1+0x470], R246 ;  /* 0x000470f601007387 */ /* 0x000fe60000100800 */
[----:B------:R-:W-:Y:S01]  /*4170*/  IADD3.X R13, R13, UR43, RZ, P1, !PT ;  /* 0x0000002b0d0d7c10 */ /* 0x000fe20008ffe4ff */
[----:B------:R0:W-:Y:S01]  /*4180*/  STL [R1+0x46c], R248 ;  /* 0x00046cf801007387 */ /* 0x0001e20000100800 */
[----:B------:R-:W-:-:S03]  /*4190*/  IADD3.X R15, R11, UR43, RZ, P0, !PT ;  /* 0x0000002b0b0f7c10 */ /* 0x000fc600087fe4ff */
[----:B------:R-:W4:Y:S04]  /*41a0*/  @P2 LDG.E.U8 R0, desc[UR40][R12.64] ;  /* 0x000000280c002981 */ /* 0x000f28000c1e1100 */
[----:B------:R-:W-:Y:S04]  /*41b0*/  STL [R1+0x440], R9 ;  /* 0x0004400901007387 */ /* 0x000fe80000100800 */
[----:B0-----:R-:W4:Y:S04]  /*41c0*/  LDL R248, [R1+0xf8] ;  /* 0x0000f80001f87983 */ /* 0x001f280000100800 */
[----:B------:R0:W4:Y:S04]  /*41d0*/  @P2 LDG.E.U8 R192, desc[UR40][R14.64] ;  /* 0x000000280ec02981 */ /* 0x000128000c1e1100 */
[----:B---3--:R1:W-:Y:S04]  /*41e0*/  STL [R1+0xc], R20 ;  /* 0x00000c1401007387 */ /* 0x0083e80000100800 */
[----:B------:R-:W0:Y:S04]  /*41f0*/  LDL R15, [R1+0x120] ;  /* 0x00012000010f7983 */ /* 0x000e280000100800 */
[----:B-1----:R-:W3:Y:S04]  /*4200*/  LDL R20, [R1+0x114] ;  /* 0x0001140001147983 */ /* 0x002ee80000100800 */
[----:B--2---:R-:W-:Y:S04]  /*4210*/  STL [R1+0x4], R17 ;  /* 0x0000041101007387 */ /* 0x004fe80000100800 */
[----:B----4-:R1:W-:Y:S04]  /*4220*/  STL [R1+0x8], R0 ;  /* 0x0000080001007387 */ /* 0x0103e80000100800 */
[----:B-1----:R-:W2:Y:S04]  /*4230*/  LDL.LU R0, [R1+0x484] ;  /* 0x0004840001007983 */ /* 0x002ea80000300800 */
[----:B------:R-:W4:Y:S01]  /*4240*/  LDL R13, [R1+0x118] ;  /* 0x00011800010d7983 */ /* 0x000f220000100800 */
[----:B0-----:R-:W-:-:S03]  /*4250*/  IADD3 R14, P2, R15, UR42, RZ ;  /* 0x0000002a0f0e7c10 */ /* 0x001fc6000ff5e0ff */
[----:B------:R-:W3:Y:S01]  /*4260*/  LDL R15, [R1+0x11c] ;  /* 0x00011c00010f7983 */ /* 0x000ee20000100800 */
[C---:B------:R-:W-:Y:S02]  /*4270*/  ISETP.GT.AND P0, PT, R3.reuse, 0x1, PT ;  /* 0x000000010300780c */ /* 0x040fe40003f04270 */
[----:B------:R-:W-:Y:S02]  /*4280*/  IADD3 R16, P3, R16, UR42, RZ ;  /* 0x0000002a10107c10 */ /* 0x000fe4000ff7e0ff */
[----:B------:R-:W-:Y:S02]  /*4290*/  PRMT R5, RZ, 0x7610, R5 ;  /* 0x00007610ff057816 */ /* 0x000fe40000000005 */
[----:B------:R-:W-:Y:S02]  /*42a0*/  ISETP.GT.AND P1, PT, R3, 0x2, PT ;  /* 0x000000020300780c */ /* 0x000fe40003f24270 */
[----:B------:R-:W-:Y:S02]  /*42b0*/  IADD3.X R17, R248, UR43, RZ, P3, !PT ;  /* 0x0000002bf8117c10 */ /* 0x000fe40009ffe4ff */
[----:B------:R-:W-:Y:S01]  /*42c0*/  PRMT R240, RZ, 0x7610, R240 ;  /* 0x00007610fff07816 */ /* 0x000fe200000000f0 */
[----:B------:R-:W2:Y:S01]  /*42d0*/  LDL R248, [R1+0x124] ;  /* 0x0001240001f87983 */ /* 0x000ea20000100800 */
[----:B----4-:R-:W-:Y:S01]  /*42e0*/  IADD3 R12, P3, R13, UR42, RZ ;  /* 0x0000002a0d0c7c10 */ /* 0x010fe2000ff7e0ff */
[----:B------:R-:W-:-:S06]  /*42f0*/  IMAD.MOV.U32 R13, RZ, RZ, R5 ;  /* 0x000000ffff0d7224 */ /* 0x000fcc00078e0005 */
[----:B------:R-:W4:Y:S01]  /*4300*/  @P0 LDG.E.U8 R13, desc[UR40][R16.64] ;  /* 0x00000028100d0981 */ /* 0x000f22000c1e1100 */
[----:B---3--:R-:W-:-:S05]  /*4310*/  IADD3.X R15, R15, UR43, RZ, P2, !PT ;  /* 0x0000002b0f0f7c10 */ /* 0x008fca00097fe4ff */
[----:B------:R-:W3:Y:S04]  /*4320*/  @P1 LDG.E.U8 R240, desc[UR40][R14.64] ;  /* 0x000000280ef01981 */ /* 0x000ee8000c1e1100 */
[----:B------:R0:W-:Y:S01]  /*4330*/  STL.S16 [R1], R5 ;  /* 0x0000000501007387 */ /* 0x0001e20000100600 */
[----:B------:R-:W-:-:S03]  /*4340*/  PRMT R242, RZ, 0x7610, R242 ;  /* 0x00007610fff27816 */ /* 0x000fc600000000f2 */
[----:B0-----:R-:W2:Y:S04]  /*4350*/  LDL.LU R5, [R1+0x480] ;  /* 0x0004800001057983 */ /* 0x001ea80000300800 */
[----:B------:R-:W2:Y:S04]  /*4360*/  LDL R17, [R1+0x140] ;  /* 0x0001400001117983 */ /* 0x000ea80000100800 */
[----:B----4-:R0:W-:Y:S02]  /*4370*/  @P0 STL [R1], R13 ;  /* 0x0000000d01000387 */ /* 0x0101e40000100800 */
[----:B0-----:R-:W-:-:S02]  /*4380*/  IADD3.X R13, R20, UR43, RZ, P3, !PT ;  /* 0x0000002b140d7c10 */ /* 0x001fc40009ffe4ff */
[----:B------:R-:W4:Y:S04]  /*4390*/  LDL R20, [R1+0x138] ;  /* 0x0001380001147983 */ /* 0x000f280000100800 */
[----:B------:R-:W2:Y:S04]  /*43a0*/  @P1 LDG.E.U8 R242, desc[UR40][R12.64] ;  /* 0x000000280cf21981 */ /* 0x000ea8000c1e1100 */
[----:B---3--:R0:W-:Y:S04]  /*43b0*/  STL [R1+0x18], R240 ;  /* 0x000018f001007387 */ /* 0x0081e80000100800 */
[----:B0-----:R-:W3:Y:S04]  /*43c0*/  LDL.LU R240, [R1+0x47c] ;  /* 0x00047c0001f07983 */ /* 0x001ee80000300800 */
[----:B------:R-:W4:Y:S02]  /*43d0*/  LDL R15, [R1+0x110] ;  /* 0x00011000010f7983 */ /* 0x000f240000100800 */
[----:B----4-:R-:W-:-:S02]  /*43e0*/  IADD3 R14, P2, R15, UR42, RZ ;  /* 0x0000002a0f0e7c10 */ /* 0x010fc4000ff5e0ff */
[----:B------:R-:W4:Y:S04]  /*43f0*/  LDL R15, [R1+0x10c] ;  /* 0x00010c00010f7983 */ /* 0x000f280000100800 */
[----:B--2---:R0:W-:Y:S04]  /*4400*/  STL [R1+0x1c], R242 ;  /* 0x00001cf201007387 */ /* 0x0041e80000100800 */
[----:B0-----:R-:W2:Y:S04]  /*4410*/  LDL.LU R242, [R1+0x478] ;  /* 0x0004780001f27983 */ /* 0x001ea80000300800 */
[----:B------:R-:W3:Y:S01]  /*4420*/  LDL R13, [R1+0x128] ;  /* 0x00012800010d7983 */ /* 0x000ee20000100800 */
[----:B------:R-:W-:-:S02]  /*4430*/  PRMT R244, RZ, 0x7610, R244 ;  /* 0x00007610fff47816 */ /* 0x000fc400000000f4 */
[----:B------:R-:W-:Y:S02]  /*4440*/  PRMT R16, RZ, 0x7610, R16 ;  /* 0x00007610ff107816 */ /* 0x000fe40000000010 */
[----:B----4-:R-:W-:-:S05]  /*4450*/  IADD3.X R15, R15, UR43, RZ, P2, !PT ;  /* 0x0000002b0f0f7c10 */ /* 0x010fca00097fe4ff */
[----:B------:R0:W4:Y:S02]  /*4460*/  @P1 LDG.E.U8 R244, desc[UR40][R14.64] ;  /* 0x000000280ef41981 */ /* 0x000124000c1e1100 */
[----:B0-----:R-:W-:Y:S01]  /*4470*/  IMAD.MOV.U32 R15, RZ, RZ, R16 ;  /* 0x000000ffff0f7224 */ /* 0x001fe200078e0010 */
[----:B---3--:R-:W-:-:S04]  /*4480*/  IADD3 R12, P3, R13, UR42, RZ ;  /* 0x0000002a0d0c7c10 */ /* 0x008fc8000ff7e0ff */
[----:B------:R-:W-:Y:S02]  /*4490*/  IADD3.X R13, R248, UR43, RZ, P3, !PT ;  /* 0x0000002bf80d7c10 */ /* 0x000fe40009ffe4ff */
[----:B------:R-:W3:Y:S04]  /*44a0*/  LDL R248, [R1+0x148] ;  /* 0x0001480001f87983 */ /* 0x000ee80000100800 */
[----:B------:R-:W2:Y:S04]  /*44b0*/  @P1 LDG.E.U8 R15, desc[UR40][R12.64] ;  /* 0x000000280c0f1981 */ /* 0x000ea8000c1e1100 */
[----:B----4-:R0:W-:Y:S04]  /*44c0*/  STL [R1+0x2c], R244 ;  /* 0x00002cf401007387 */ /* 0x0101e80000100800 */
[----:B0-----:R-:W4:Y:S04]  /*44d0*/  LDL.LU R244, [R1+0x474] ;  /* 0x0004740001f47983 */ /* 0x001f280000300800 */
[----:B------:R0:W-:Y:S04]  /*44e0*/  STL.S16 [R1+0x28], R16 ;  /* 0x0000281001007387 */ /* 0x0001e80000100600 */
[----:B------:R-:W3:Y:S01]  /*44f0*/  LDL R13, [R1+0x130] ;  /* 0x00013000010d7983 */ /* 0x000ee20000100800 */
[----:B0-----:R-:W-:-:S03]  /*4500*/  IADD3 R16, P3, R17, UR42, RZ ;  /* 0x0000002a11107c10 */ /* 0x001fc6000ff7e0ff */
[----:B------:R-:W4:Y:S04]  /*4510*/  LDL R17, [R1+0x13c] ;  /* 0x00013c0001117983 */ /* 0x000f280000100800 */
[----:B--2---:R0:W-:Y:S04]  /*4520*/  @P1 STL [R1+0x28], R15 ;  /* 0x0000280f01001387 */ /* 0x0041e80000100800 */
[----:B0-----:R-:W2:Y:S01]  /*4530*/  LDL R15, [R1+0x134] ;  /* 0x00013400010f7983 */ /* 0x001ea20000100800 */
[----:B------:R-:W-:Y:S02]  /*4540*/  ISETP.GT.AND P2, PT, R3, 0x3, PT ;  /* 0x000000030300780c */ /* 0x000fe40003f44270 */
[----:B------:R-:W-:-:S02]  /*4550*/  IADD3 R14, P1, R20, UR42, RZ ;  /* 0x0000002a140e7c10 */ /* 0x000fc4000ff3e0ff */
[----:B------:R-:W-:Y:S01]  /*4560*/  PRMT R188, RZ, 0x7610, R188 ;  /* 0x00007610ffbc7816 */ /* 0x000fe200000000bc */
[----:B------:R-:W2:Y:S01]  /*4570*/  LDL R20, [R1+0x160] ;  /* 0x0001600001147983 */ /* 0x000ea20000100800 */
[----:B------:R-:W-:Y:S02]  /*4580*/  PRMT R246, RZ, 0x7610, R246 ;  /* 0x00007610fff67816 */ /* 0x000fe400000000f6 */
[----:B----4-:R-:W-:Y:S02]  /*4590*/  IADD3.X R17, R17, UR43, RZ, P3, !PT ;  /* 0x0000002b11117c10 */ /* 0x010fe40009ffe4ff */
[----:B---3--:R-:W-:Y:S02]  /*45a0*/  IADD3 R12, P3, R13, UR42, RZ ;  /* 0x0000002a0d0c7c10 */ /* 0x008fe4000ff7e0ff */
[----:B------:R-:W3:Y:S04]  /*45b0*/  LDL R13, [R1+0x12c] ;  /* 0x00012c00010d7983 */ /* 0x000ee80000100800 */
[----:B------:R-:W4:Y:S01]  /*45c0*/  @P2 LDG.E.U8 R188, desc[UR40][R16.64] ;  /* 0x0000002810bc2981 */ /* 0x000f22000c1e1100 */
[----:B--2---:R-:W-:-:S05]  /*45d0*/  IADD3.X R15, R15, UR43, RZ, P1, !PT ;  /* 0x0000002b0f0f7c10 */ /* 0x004fca0008ffe4ff */
[----:B------:R-:W2:Y:S01]  /*45e0*/  @P2 LDG.E.U8 R246, desc[UR40][R14.64] ;  /* 0x000000280ef62981 */ /* 0x000ea2000c1e1100 */
[----:B------:R-:W-:Y:S02]  /*45f0*/  PRMT R190, RZ, 0x7610, R190 ;  /* 0x00007610ffbe7816 */ /* 0x000fe400000000be */
[----:B---3--:R-:W-:Y:S01]  /*4600*/  IADD3.X R13, R13, UR43, RZ, P3, !PT ;  /* 0x0000002b0d0d7c10 */ /* 0x008fe20009ffe4ff */
[----:B----4-:R0:W-:Y:S04]  /*4610*/  STL [R1+0x10], R188 ;  /* 0x000010bc01007387 */ /* 0x0101e80000100800 */
[----:B------:R-:W3:Y:S04]  /*4620*/  @P2 LDG.E.U8 R190, desc[UR40][R12.64] ;  /* 0x000000280cbe2981 */ /* 0x000ee8000c1e1100 */
[----:B0-----:R-:W4:Y:S04]  /*4630*/  LDL R188, [R1+0x154] ;  /* 0x0001540001bc7983 */ /* 0x001f280000100800 */
[----:B--2---:R0:W-:Y:S04]  /*4640*/  STL [R1+0x14], R246 ;  /* 0x000014f601007387 */ /* 0x0041e80000100800 */
[----:B0-----:R-:W2:Y:S04]  /*4650*/  LDL.LU R246, [R1+0x470] ;  /* 0x0004700001f67983 */ /* 0x001ea80000300800 */
[----:B------:R-:W4:Y:S04]  /*4660*/  LDL R17, [R1+0x144] ;  /* 0x0001440001117983 */ /* 0x000f280000100800 */
[----:B------:R-:W2:Y:S04]  /*4670*/  LDL R13, [R1+0x158] ;  /* 0x00015800010d7983 */ /* 0x000ea80000100800 */
[----:B------:R-:W2:Y:S01]  /*4680*/  LDL R15, [R1+0x15c] ;  /* 0x00015c00010f7983 */ /* 0x000ea20000100800 */
[----:B------:R-:W-:-:S02]  /*4690*/  IADD3 R16, P4, R248, UR42, RZ ;  /* 0x0000002af8107c10 */ /* 0x000fc4000ff9e0ff */
[----:B------:R-:W-:Y:S01]  /*46a0*/  PRMT R21, RZ, 0x7610, R21 ;  /* 0x00007610ff157816 */ /* 0x000fe20000000015 */
[----:B------:R-:W2:Y:S01]  /*46b0*/  LDL R248, [R1+0x150] ;  /* 0x0001500001f87983 */ /* 0x000ea20000100800 */
[----:B------:R-:W-:Y:S02]  /*46c0*/  ISETP.GT.AND P1, PT, R3, 0x4, PT ;  /* 0x000000040300780c */ /* 0x000fe40003f24270 */
[----:B------:R-:W-:Y:S02]  /*46d0*/  IADD3 R14, P3, R20, UR42, RZ ;  /* 0x0000002a140e7c10 */ /* 0x000fe4000ff7e0ff */
[----:B------:R-:W-:Y:S01]  /*46e0*/  PRMT R18, RZ, 0x7610, R18 ;  /* 0x00007610ff127816 */ /* 0x000fe20000000012 */
[----:B---3--:R0:W-:Y:S04]  /*46f0*/  STL [R1+0x24], R190 ;  /* 0x000024be01007387 */ /* 0x0081e80000100800 */
[----:B------:R-:W3:Y:S04]  /*4700*/  LDL R20, [R1+0x14c] ;  /* 0x00014c0001147983 */ /* 0x000ee80000100800 */
[----:B0-----:R-:W3:Y:S01]  /*4710*/  LDL R190, [R1+0x168] ;  /* 0x0001680001be7983 */ /* 0x001ee20000100800 */
[----:B----4-:R-:W-:-:S02]  /*4720*/  IADD3.X R17, R17, UR43, RZ, P4, !PT ;  /* 0x0000002b11117c10 */ /* 0x010fc4000a7fe4ff */
[----:B--2---:R-:W-:Y:S01]  /*4730*/  IADD3 R12, P4, R13, UR42, RZ ;  /* 0x0000002a0d0c7c10 */ /* 0x004fe2000ff9e0ff */
[----:B------:R-:W-:-:S06]  /*4740*/  IMAD.MOV.U32 R13, RZ, RZ, R21 ;  /* 0x000000ffff0d7224 */ /* 0x000fcc00078e0015 */
[----:B------:R0:W2:Y:S01]  /*4750*/  @P2 LDG.E.U8 R13, desc[UR40][R16.64] ;  /* 0x00000028100d2981 */ /* 0x0000a2000c1e1100 */
[----:B------:R-:W-:-:S05]  /*4760*/  IADD3.X R15, R15, UR43, RZ, P3, !PT ;  /* 0x0000002b0f0f7c10 */ /* 0x000fca0009ffe4ff */
[----:B------:R1:W4:Y:S04]  /*4770*/  @P1 LDG.E.U8 R18, desc[UR40][R14.64] ;  /* 0x000000280e121981 */ /* 0x000328000c1e1100 */
[----:B------:R0:W-:Y:S04]  /*4780*/  STL.S16 [R1+0x20], R21 ;  /* 0x0000201501007387 */ /* 0x0001e80000100600 */
[----:B0-----:R-:W4:Y:S01]  /*4790*/  LDL R21, [R1+0x164] ;  /* 0x0001640001157983 */ /* 0x001f220000100800 */
[----:B------:R-:W-:Y:S02]  /*47a0*/  PRMT R17, RZ, 0x7610, R17 ;  /* 0x00007610ff117816 */ /* 0x000fe40000000011 */
[----:B------:R-:W-:-:S02]  /*47b0*/  PRMT R191, RZ, 0x7610, R191 ;  /* 0x00007610ffbf7816 */ /* 0x000fc400000000bf */
[----:B------:R-:W-:Y:S01]  /*47c0*/  PRMT R167, RZ, 0x7610, R167 ;  /* 0x00007610ffa77816 */ /* 0x000fe200000000a7 */
[----:B--2---:R0:W-:Y:S01]  /*47d0*/  @P2 STL [R1+0x20], R13 ;  /* 0x0000200d01002387 */ /* 0x0041e20000100800 */
[----:B-1----:R-:W-:-:S03]  /*47e0*/  IADD3 R14, P2, R248, UR42, RZ ;  /* 0x0000002af80e7c10 */ /* 0x002fc6000ff5e0ff */
[----:B------:R-:W2:Y:S01]  /*47f0*/  LDL R16, [R1+0x180] ;  /* 0x0001800001107983 */ /* 0x000ea20000100800 */
[----:B---3--:R-:W-:Y:S02]  /*4800*/  IADD3.X R15, R20, UR43, RZ, P2, !PT ;  /* 0x0000002b140f7c10 */ /* 0x008fe400097fe4ff */
[----:B0-----:R-:W-:-:S03]  /*4810*/  IADD3.X R13, R188, UR43, RZ, P4, !PT ;  /* 0x0000002bbc0d7c10 */ /* 0x001fc6000a7fe4ff */
[----:B------:R-:W3:Y:S04]  /*4820*/  @P1 LDG.E.U8 R17, desc[UR40][R14.64] ;  /* 0x000000280e111981 */ /* 0x000ee8000c1e1100 */
[----:B------:R-:W3:Y:S04]  /*4830*/  LDL R188, [R1+0x178] ;  /* 0x0001780001bc7983 */ /* 0x000ee80000100800 */
[----:B----4-:R0:W-:Y:S04]  /*4840*/  STL [R1+0x38], R18 ;  /* 0x0000381201007387 */ /* 0x0101e80000100800 */
[----:B------:R1:W4:Y:S01]  /*4850*/  @P1 LDG.E.U8 R191, desc[UR40][R12.64] ;  /* 0x000000280cbf1981 */ /* 0x000322000c1e1100 */
[----:B------:R-:W-:-:S02]  /*4860*/  ISETP.GT.AND P2, PT, R3, 0x5, PT ;  /* 0x000000050300780c */ /* 0x000fc40003f44270 */
[----:B------:R-:W-:Y:S01]  /*4870*/  PRMT R166, RZ, 0x7610, R166 ;  /* 0x00007610ffa67816 */ /* 0x000fe200000000a6 */
[----:B------:R-:W4:Y:S04]  /*4880*/  LDL R20, [R1+0x174] ;  /* 0x0001740001147983 */ /* 0x000f280000100800 */
[----:B0-----:R-:W4:Y:S01]  /*4890*/  LDL R18, [R1+0x17c] ;  /* 0x00017c0001127983 */ /* 0x001f220000100800 */
[----:B-1----:R-:W-:-:S03]  /*48a0*/  IADD3 R12, P3, R190, UR42, RZ ;  /* 0x0000002abe0c7c10 */ /* 0x002fc6000ff7e0ff */
[----:B------:R-:W4:Y:S01]  /*48b0*/  LDL R190, [R1+0x170] ;  /* 0x0001700001be7983 */ /* 0x000f220000100800 */
[----:B------:R-:W-:-:S03]  /*48c0*/  IADD3.X R13, R21, UR43, RZ, P3, !PT ;  /* 0x0000002b150d7c10 */ /* 0x000fc60009ffe4ff */
[----:B------:R-:W4:Y:S04]  /*48d0*/  LDL R21, [R1+0x16c] ;  /* 0x00016c0001157983 */ /* 0x000f280000100800 */
[----:B------:R0:W4:Y:S01]  /*48e0*/  @P1 LDG.E.U8 R167, desc[UR40][R12.64] ;  /* 0x000000280ca71981 */ /* 0x000122000c1e1100 */
[----:B------:R-:W-:Y:S02]  /*48f0*/  PRMT R19, RZ, 0x7610, R19 ;  /* 0x00007610ff137816 */ /* 0x000fe40000000013 */
[----:B--2---:R-:W-:Y:S01]  /*4900*/  IADD3 R16, P3, R16, UR42, RZ ;  /* 0x0000002a10107c10 */ /* 0x004fe2000ff7e0ff */
[----:B---3--:R4:W-:Y:S03]  /*4910*/  STL [R1+0x48], R17 ;  /* 0x0000481101007387 */ /* 0x0089e60000100800 */
[----:B----4-:R-:W-:-:S02]  /*4920*/  IADD3.X R17, R18, UR43, RZ, P3, !PT ;  /* 0x0000002b12117c10 */ /* 0x010fc40009ffe4ff */
[----:B0-----:R-:W-:-:S03]  /*4930*/  IADD3 R12, P3, R190, UR42, RZ ;  /* 0x0000002abe0c7c10 */ /* 0x001fc6000ff7e0ff */
[----:B------:R-:W2:Y:S01]  /*4940*/  @P2 LDG.E.U8 R166, desc[UR40][R16.64] ;  /* 0x0000002810a62981 */ /* 0x000ea2000c1e1100 */
[----:B------:R-:W-:-:S03]  /*4950*/  IADD3.X R13, R21, UR43, RZ, P3, !PT ;  /* 0x0000002b150d7c10 */ /* 0x000fc60009ffe4ff */
[----:B------:R0:W-:Y:S04]  /*4960*/  STL [R1+0x44], R167 ;  /* 0x000044a701007387 */ /* 0x0001e80000100800 */
[----:B------:R-:W3:Y:S04]  /*4970*/  LDL R18, [R1+0x1a0] ;  /* 0x0001a00001127983 */ /* 0x000ee80000100800 */
[----:B------:R-:W4:Y:S04]  /*4980*/  @P2 LDG.E.U8 R19, desc[UR40][R12.64] ;  /* 0x000000280c132981 */ /* 0x000f28000c1e1100 */
[----:B0-----:R-:W4:Y:S01]  /*4990*/  LDL R167, [R1+0x188] ;  /* 0x0001880001a77983 */ /* 0x001f220000100800 */
[----:B------:R-:W-:-:S03]  /*49a0*/  IADD3 R14, P1, R188, UR42, RZ ;  /* 0x0000002abc0e7c10 */ /* 0x000fc6000ff3e0ff */
[----:B------:R-:W4:Y:S01]  /*49b0*/  LDL R188, [R1+0x184] ;  /* 0x0001840001bc7983 */ /* 0x000f220000100800 */
[----:B------:R-:W-:-:S03]  /*49c0*/  IADD3.X R15, R20, UR43, RZ, P1, !PT ;  /* 0x0000002b140f7c10 */ /* 0x000fc60008ffe4ff */
[----:B------:R-:W4:Y:S01]  /*49d0*/  LDL R20, [R1+0x198] ;  /* 0x0001980001147983 */ /* 0x000f220000100800 */
[----:B------:R-:W-:-:S06]  /*49e0*/  PRMT R189, RZ, 0x7610, R189 ;  /* 0x00007610ffbd7816 */ /* 0x000fcc00000000bd */
[----:B------:R3:W4:Y:S04]  /*49f0*/  @P2 LDG.E.U8 R189, desc[UR40][R14.64] ;  /* 0x000000280ebd2981 */ /* 0x000728000c1e1100 */
[----:B--2---:R0:W-:Y:S04]  /*4a00*/  STL [R1+0x30], R166 ;  /* 0x000030a601007387 */ /* 0x0041e80000100800 */
[----:B------:R-:W2:Y:S04]  /*4a10*/  LDL R21, [R1+0x194] ;  /* 0x0001940001157983 */ /* 0x000ea80000100800 */
[----:B0-----:R-:W2:Y:S04]  /*4a20*/  LDL R166, [R1+0x19c] ;  /* 0x00019c0001a67983 */ /* 0x001ea80000100800 */
[----:B------:R-:W-:Y:S01]  /*4a30*/  STL [R1+0x3c], R191 ;  /* 0x00003cbf01007387 */ /* 0x000fe20000100800 */
[----:B---3--:R-:W-:-:S02]  /*4a40*/  IADD3 R14, P3, R18, UR42, RZ ;  /* 0x0000002a120e7c10 */ /* 0x008fc4000ff7e0ff */
[----:B----4-:R-:W-:Y:S02]  /*4a50*/  IADD3 R16, P4, R167, UR42, RZ ;  /* 0x0000002aa7107c10 */ /* 0x010fe4000ff9e0ff */
[----:B------:R-:W3:Y:S04]  /*4a60*/  LDL R167, [R1+0x190] ;  /* 0x0001900001a77983 */ /* 0x000ee80000100800 */
[----:B------:R0:W-:Y:S04]  /*4a70*/  STL [R1+0x40], R19 ;  /* 0x0000401301007387 */ /* 0x0001e80000100800 */
[----:B------:R-:W4:Y:S01]  /*4a80*/  LDL R18, [R1+0x18c] ;  /* 0x00018c0001127983 */ /* 0x000f220000100800 */
[----:B------:R-:W-:-:S02]  /*4a90*/  ISETP.GT.AND P1, PT, R3, 0x6, PT ;  /* 0x000000060300780c */ /* 0x000fc40003f24270 */
[----:B------:R-:W-:Y:S02]  /*4aa0*/  PRMT R9, RZ, 0x7610, R9 ;  /* 0x00007610ff097816 */ /* 0x000fe40000000009 */
[----:B------:R-:W-:Y:S01]  /*4ab0*/  PRMT R252, RZ, 0x7610, R252 ;  /* 0x00007610fffc7816 */ /* 0x000fe200000000fc */
[----:B0-----:R-:W4:Y:S01]  /*4ac0*/  LDL R19, [R1+0x1a8] ;  /* 0x0001a80001137983 */ /* 0x001f220000100800 */
[----:B------:R-:W-:Y:S02]  /*4ad0*/  IADD3.X R17, R188, UR43, RZ, P4, !PT ;  /* 0x0000002bbc117c10 */ /* 0x000fe4000a7fe4ff */
[----:B------:R-:W-:Y:S02]  /*4ae0*/  IADD3 R12, P4, R20, UR42, RZ ;  /* 0x0000002a140c7c10 */ /* 0x000fe4000ff9e0ff */
[----:B------:R-:W4:Y:S04]  /*4af0*/  LDL R20, [R1+0x1a4] ;  /* 0x0001a40001147983 */ /* 0x000f280000100800 */
[----:B------:R0:W4:Y:S02]  /*4b00*/  @P2 LDG.E.U8 R9, desc[UR40][R16.64] ;  /* 0x0000002810092981 */ /* 0x000124000c1e1100 */
[----:B0-----:R-:W-:-:S02]  /*4b10*/  PRMT R16, RZ, 0x7610, R16 ;  /* 0x00007610ff107816 */ /* 0x001fc40000000010 */
[----:B------:R-:W-:Y:S02]  /*4b20*/  PRMT R17, RZ, 0x7610, R17 ;  /* 0x00007610ff117816 */ /* 0x000fe40000000011 */
[----:B--2---:R-:W-:Y:S02]  /*4b30*/  IADD3.X R15, R166, UR43, RZ, P3, !PT ;  /* 0x0000002ba60f7c10 */ /* 0x004fe40009ffe4ff */
[----:B------:R-:W-:Y:S01]  /*4b40*/  IADD3.X R13, R21, UR43, RZ, P4, !PT ;  /* 0x0000002b150d7c10 */ /* 0x000fe2000a7fe4ff */
[----:B------:R-:W2:Y:S04]  /*4b50*/  LDL R166, [R1+0x1c0] ;  /* 0x0001c00001a67983 */ /* 0x000ea80000100800 */
[----:B------:R3:W2:Y:S04]  /*4b60*/  @P1 LDG.E.U8 R252, desc[UR40][R14.64] ;  /* 0x000000280efc1981 */ /* 0x0006a8000c1e1100 */
[----:B------:R0:W2:Y:S04]  /*4b70*/  @P1 LDG.E.U8 R17, desc[UR40][R12.64] ;  /* 0x000000280c111981 */ /* 0x0000a8000c1e1100 */
[----:B------:R-:W2:Y:S01]  /*4b80*/  LDL R21, [R1+0x1b8] ;  /* 0x0001b80001157983 */ /* 0x000ea20000100800 */
[----:B---3--:R-:W-:-:S03]  /*4b90*/  IADD3 R14, P2, R167, UR42, RZ ;  /* 0x0000002aa70e7c10 */ /* 0x008fc6000ff5e0ff */
[----:B------:R-:W3:Y:S01]  /*4ba0*/  LDL R167, [R1+0x1bc] ;  /* 0x0001bc0001a77983 */ /* 0x000ee20000100800 */
[----:B----4-:R-:W-:-:S03]  /*4bb0*/  IADD3.X R15, R18, UR43, RZ, P2, !PT ;  /* 0x0000002b120f7c10 */ /* 0x010fc600097fe4ff */
[----:B------:R-:W4:Y:S04]  /*4bc0*/  LDL R18, [R1+0x1b4] ;  /* 0x0001b40001127983 */ /* 0x000f280000100800 */
[----:B------:R-:W2:Y:S01]  /*4bd0*/  @P1 LDG.E.U8 R16, desc[UR40][R14.64] ;  /* 0x000000280e101981 */ /* 0x000ea2000c1e1100 */
[----:B0-----:R-:W-:-:S03]  /*4be0*/  IADD3 R12, P3, R19, UR42, RZ ;  /* 0x0000002a130c7c10 */ /* 0x001fc6000ff7e0ff */
[----:B------:R-:W4:Y:S01]  /*4bf0*/  LDL R19, [R1+0x1b0] ;  /* 0x0001b00001137983 */ /* 0x000f220000100800 */
[----:B------:R-:W-:-:S03]  /*4c00*/  IADD3.X R13, R20, UR43, RZ, P3, !PT ;  /* 0x0000002b140d7c10 */ /* 0x000fc60009ffe4ff */
[----:B------:R-:W4:Y:S04]  /*4c10*/  LDL R20, [R1+0x1ac] ;  /* 0x0001ac0001147983 */ /* 0x000f280000100800 */
[----:B------:R-:W-:Y:S01]  /*4c20*/  STL [R1+0x34], R189 ;  /* 0x000034bd01007387 */ /* 0x000fe20000100800 */
[----:B------:R-:W-:Y:S02]  /*4c30*/  PRMT R251, RZ, 0x7610, R251 ;  /* 0x00007610fffb7816 */ /* 0x000fe400000000fb */
[----:B------:R-:W-:-:S04]  /*4c40*/  ISETP.GT.AND P2, PT, R3, 0x7, PT ;  /* 0x000000070300780c */ /* 0x000fc80003f44270 */
[----:B------:R4:W4:Y:S04]  /*4c50*/  @P1 LDG.E.U8 R251, desc[UR40][R12.64] ;  /* 0x000000280cfb1981 */ /* 0x000928000c1e1100 */
[----:B--2---:R0:W-:Y:S04]  /*4c60*/  STL [R1+0x50], R16 ;  /* 0x0000501001007387 */ /* 0x0041e80000100800 */
[----:B------:R3:W-:Y:S01]  /*4c70*/  STL [R1+0x4c], R17 ;  /* 0x00004c1101007387 */ /* 0x0007e20000100800 */
[----:B------:R-:W-:-:S03]  /*4c80*/  IADD3 R14, P1, R21, UR42, RZ ;  /* 0x0000002a150e7c10 */ /* 0x000fc6000ff3e0ff */
[----:B------:R-:W2:Y:S01]  /*4c90*/  LDL R21, [R1+0x1e0] ;  /* 0x0001e00001157983 */ /* 0x000ea20000100800 */
[----:B0-----:R-:W-:-:S03]  /*4ca0*/  IADD3 R16, P3, R166, UR42, RZ ;  /* 0x0000002aa6107c10 */ /* 0x001fc6000ff7e0ff */
[----:B------:R-:W2:Y:S01]  /*4cb0*/  LDL R166, [R1+0x1c8] ;  /* 0x0001c80001a67983 */ /* 0x000ea20000100800 */
[----:B---3--:R-:W-:-:S03]  /*4cc0*/  IADD3.X R17, R167, UR43, RZ, P3, !PT ;  /* 0x0000002ba7117c10 */ /* 0x008fc60009ffe4ff */
[----:B------:R-:W3:Y:S01]  /*4cd0*/  LDL R167, [R1+0x1c4] ;  /* 0x0001c40001a77983 */ /* 0x000ee20000100800 */
[----:B----4-:R-:W-:Y:S02]  /*4ce0*/  IADD3 R12, P3, R19, UR42, RZ ;  /* 0x0000002a130c7c10 */ /* 0x010fe4000ff7e0ff */
[----:B------:R-:W-:Y:S01]  /*4cf0*/  PRMT R247, RZ, 0x7610, R247 ;  /* 0x00007610fff77816 */ /* 0x000fe200000000f7 */
[----:B------:R-:W4:Y:S01]  /*4d00*/  LDL R19, [R1+0x1d8] ;  /* 0x0001d80001137983 */ /* 0x000f220000100800 */
[----:B------:R-:W-:-:S03]  /*4d10*/  IADD3.X R15, R18, UR43, RZ, P1, !PT ;  /* 0x0000002b120f7c10 */ /* 0x000fc60008ffe4ff */
[----:B------:R-:W4:Y:S01]  /*4d20*/  LDL R18, [R1+0x1dc] ;  /* 0x0001dc0001127983 */ /* 0x000f220000100800 */
[----:B------:R-:W-:-:S03]  /*4d30*/  IADD3.X R13, R20, UR43, RZ, P3, !PT ;  /* 0x0000002b140d7c10 */ /* 0x000fc60009ffe4ff */
[----:B------:R2:W4:Y:S04]  /*4d40*/  @P2 LDG.E.U8 R247, desc[UR40][R16.64] ;  /* 0x0000002810f72981 */ /* 0x000528000c1e1100 */
[----:B------:R-:W4:Y:S01]  /*4d50*/  LDL R20, [R1+0x1d4] ;  /* 0x0001d40001147983 */ /* 0x000f220000100800 */
[----:B------:R-:W-:Y:S02]  /*4d60*/  PRMT R249, RZ, 0x7610, R249 ;  /* 0x00007610fff97816 */ /* 0x000fe400000000f9 */
[----:B------:R-:W-:Y:S01]  /*4d70*/  PRMT R250, RZ, 0x7610, R250 ;  /* 0x00007610fffa7816 */ /* 0x000fe200000000fa */
[----:B------:R-:W4:Y:S01]  /*4d80*/  LDL R188, [R1+0x28c] ;  /* 0x00028c0001bc7983 */ /* 0x000f220000100800 */
[----:B------:R-:W-:-:S03]  /*4d90*/  ISETP.GT.AND P1, PT, R3, 0x8, PT ;  /* 0x000000080300780c */ /* 0x000fc60003f24270 */
[----:B------:R0:W4:Y:S01]  /*4da0*/  @P2 LDG.E.U8 R249, desc[UR40][R14.64] ;  /* 0x000000280ef92981 */ /* 0x000122000c1e1100 */
[----:B------:R-:W-:-:S03]  /*4db0*/  PRMT R245, RZ, 0x7610, R245 ;  /* 0x00007610fff57816 */ /* 0x000fc600000000f5 */
[----:B------:R4:W4:Y:S01]  /*4dc0*/  @P2 LDG.E.U8 R250, desc[UR40][R12.64] ;  /* 0x000000280cfa2981 */ /* 0x000922000c1e1100 */
[----:B------:R-:W-:Y:S02]  /*4dd0*/  PRMT R239, RZ, 0x7610, R239 ;  /* 0x00007610ffef7816 */ /* 0x000fe400000000ef */
[----:B------:R-:W-:Y:S01]  /*4de0*/  PRMT R241, RZ, 0x7610, R241 ;  /* 0x00007610fff17816 */ /* 0x000fe200000000f1 */
[----:B------:R-:W4:Y:S01]  /*4df0*/  LDL R189, [R1+0x2c4] ;  /* 0x0002c40001bd7983 */ /* 0x000f220000100800 */
[----:B------:R-:W-:Y:S02]  /*4e00*/  PRMT R243, RZ, 0x7610, R243 ;  /* 0x00007610fff37816 */ /* 0x000fe400000000f3 */
[----:B------:R-:W-:Y:S01]  /*4e10*/  PRMT R237, RZ, 0x7610, R237 ;  /* 0x00007610ffed7816 */ /* 0x000fe200000000ed */
[----:B------:R-:W4:Y:S01]  /*4e20*/  LDL R190, [R1+0x2d0] ;  /* 0x0002d00001be7983 */ /* 0x000f220000100800 */
[----:B------:R-:W-:Y:S02]  /*4e30*/  PRMT R231, RZ, 0x7610, R231 ;  /* 0x00007610ffe77816 */ /* 0x000fe400000000e7 */
[----:B------:R-:W-:Y:S01]  /*4e40*/  PRMT R233, RZ, 0x7610, R233 ;  /* 0x00007610ffe97816 */ /* 0x000fe200000000e9 */
[----:B------:R-:W4:Y:S01]  /*4e50*/  LDL R248, [R1+0x344] ;  /* 0x0003440001f87983 */ /* 0x000f220000100800 */
[----:B------:R-:W-:-:S02]  /*4e60*/  PRMT R235, RZ, 0x7610, R235 ;  /* 0x00007610ffeb7816 */ /* 0x000fc400000000eb */
[----:B------:R-:W-:Y:S01]  /*4e70*/  PRMT R229, RZ, 0x7610, R229 ;  /* 0x00007610ffe57816 */ /* 0x000fe200000000e5 */
[----:B------:R-:W4:Y:S01]  /*4e80*/  LDL R191, [R1+0x350] ;  /* 0x0003500001bf7983 */ /* 0x000f220000100800 */
[----:B--2---:R-:W-:-:S03]  /*4e90*/  IADD3 R16, P4, R166, UR42, RZ ;  /* 0x0000002aa6107c10 */ /* 0x004fc6000ff9e0ff */
[----:B------:R-:W2:Y:S01]  /*4ea0*/  LDL R166, [R1+0x1d0] ;  /* 0x0001d00001a67983 */ /* 0x000ea20000100800 */
[----:B0-----:R-:W-:Y:S02]  /*4eb0*/  IADD3 R14, P3, R21, UR42, RZ ;  /* 0x0000002a150e7c10 */ /* 0x001fe4000ff7e0ff */
[----:B---3--:R-:W-:Y:S01]  /*4ec0*/  IADD3.X R17, R167, UR43, RZ, P4, !PT ;  /* 0x0000002ba7117c10 */ /* 0x008fe2000a7fe4ff */
[----:B------:R-:W3:Y:S04]  /*4ed0*/  LDL R21, [R1+0x1e8] ;  /* 0x0001e80001157983 */ /* 0x000ee80000100800 */
[----:B------:R-:W3:Y:S01]  /*4ee0*/  LDL R167, [R1+0x1cc] ;  /* 0x0001cc0001a77983 */ /* 0x000ee20000100800 */
[----:B----4-:R-:W-:Y:S02]  /*4ef0*/  IADD3 R12, P4, R19, UR42, RZ ;  /* 0x0000002a130c7c10 */ /* 0x010fe4000ff9e0ff */
[----:B------:R-:W-:Y:S01]  /*4f00*/  IADD3.X R15, R18, UR43, RZ, P3, !PT ;  /* 0x0000002b120f7c10 */ /* 0x000fe20009ffe4ff */
[----:B------:R-:W4:Y:S04]  /*4f10*/  LDL R19, [R1+0x1e4] ;  /* 0x0001e40001137983 */ /* 0x000f280000100800 */
[----:B------:R-:W4:Y:S01]  /*4f20*/  LDL R18, [R1+0x200] ;  /* 0x0002000001127983 */ /* 0x000f220000100800 */
[----:B------:R-:W-:-:S03]  /*4f30*/  IADD3.X R13, R20, UR43, RZ, P4, !PT ;  /* 0x0000002b140d7c10 */ /* 0x000fc6000a7fe4ff */
[----:B------:R-:W4:Y:S04]  /*4f40*/  @P2 LDG.E.U8 R245, desc[UR40][R16.64] ;  /* 0x0000002810f52981 */ /* 0x000f28000c1e1100 */
[----:B------:R-:W4:Y:S04]  /*4f50*/  LDL R20, [R1+0x1f8] ;  /* 0x0001f80001147983 */ /* 0x000f280000100800 */
[----:B------:R2:W4:Y:S04]  /*4f60*/  @P1 LDG.E.U8 R239, desc[UR40][R14.64] ;  /* 0x000000280eef1981 */ /* 0x000528000c1e1100 */
[----:B------:R3:W4:Y:S01]  /*4f70*/  @P1 LDG.E.U8 R241, desc[UR40][R12.64] ;  /* 0x000000280cf11981 */ /* 0x000722000c1e1100 */
[----:B--2---:R-:W-:-:S03]  /*4f80*/  IADD3 R14, P2, R166, UR42, RZ ;  /* 0x0000002aa60e7c10 */ /* 0x004fc6000ff5e0ff */
[----:B------:R-:W2:Y:S01]  /*4f90*/  LDL R166, [R1+0x1fc] ;  /* 0x0001fc0001a67983 */ /* 0x000ea20000100800 */
[----:B---3--:R-:W-:-:S03]  /*4fa0*/  IADD3 R12, P3, R21, UR42, RZ ;  /* 0x0000002a150c7c10 */ /* 0x008fc6000ff7e0ff */
[----:B------:R-:W3:Y:S01]  /*4fb0*/  LDL R21, [R1+0x1f0] ;  /* 0x0001f00001157983 */ /* 0x000ee20000100800 */
[----:B------:R-:W-:-:S03]  /*4fc0*/  IADD3.X R15, R167, UR43, RZ, P2, !PT ;  /* 0x0000002ba70f7c10 */ /* 0x000fc600097fe4ff */
[----:B------:R-:W3:Y:S01]  /*4fd0*/  LDL R167, [R1+0x1f4] ;  /* 0x0001f40001a77983 */ /* 0x000ee20000100800 */
[----:B----4-:R-:W-:-:S03]  /*4fe0*/  IADD3.X R13, R19, UR43, RZ, P3, !PT ;  /* 0x0000002b130d7c10 */ /* 0x010fc60009ffe4ff */
[----:B------:R-:W4:Y:S01]  /*4ff0*/  LDL R19, [R1+0x1ec] ;  /* 0x0001ec0001137983 */ /* 0x000f220000100800 */
[----:B------:R-:W-:-:S03]  /*5000*/  IADD3 R16, P3, R18, UR42, RZ ;  /* 0x0000002a12107c10 */ /* 0x000fc6000ff7e0ff */
[----:B------:R-:W4:Y:S04]  /*5010*/  LDL R18, [R1+0x208] ;  /* 0x0002080001127983 */ /* 0x000f280000100800 */
[----:B------:R0:W4:Y:S04]  /*5020*/  @P1 LDG.E.U8 R243, desc[UR40][R14.64] ;  /* 0x000000280ef31981 */ /* 0x000128000c1e1100 */
[----:B------:R3:W4:Y:S01]  /*5030*/  @P1 LDG.E.U8 R237, desc[UR40][R12.64] ;  /* 0x000000280ced1981 */ /* 0x000722000c1e1100 */
[----:B0-----:R-:W-:-:S03]  /*5040*/  IADD3 R14, P1, R20, UR42, RZ ;  /* 0x0000002a140e7c10 */ /* 0x001fc6000ff3e0ff */
[----:B------:R-:W4:Y:S01]  /*5050*/  LDL R20, [R1+0x220] ;  /* 0x0002200001147983 */ /* 0x000f220000100800 */
[----:B--2---:R-:W-:-:S03]  /*5060*/  IADD3.X R17, R166, UR43, RZ, P3, !PT ;  /* 0x0000002ba6117c10 */ /* 0x004fc60009ffe4ff */
[----:B------:R-:W2:Y:S01]  /*5070*/  LDL R166, [R1+0x204] ;  /* 0x0002040001a67983 */ /* 0x000ea20000100800 */
[----:B------:R-:W-:Y:S02]  /*5080*/  ISETP.GT.AND P2, PT, R3, 0x9, PT ;  /* 0x000000090300780c */ /* 0x000fe40003f44270 */
[----:B---3--:R-:W-:Y:S02]  /*5090*/  IADD3 R12, P3, R21, UR42, RZ ;  /* 0x0000002a150c7c10 */ /* 0x008fe4000ff7e0ff */
[----:B------:R-:W3:Y:S01]  /*50a0*/  LDL R21, [R1+0x218] ;  /* 0x0002180001157983 */ /* 0x000ee20000100800 */
[----:B------:R-:W-:-:S03]  /*50b0*/  IADD3.X R15, R167, UR43, RZ, P1, !PT ;  /* 0x0000002ba70f7c10 */ /* 0x000fc60008ffe4ff */
[----:B------:R-:W3:Y:S01]  /*50c0*/  LDL R167, [R1+0x21c] ;  /* 0x00021c0001a77983 */ /* 0x000ee20000100800 */
[----:B----4-:R-:W-:-:S03]  /*50d0*/  IADD3.X R13, R19, UR43, RZ, P3, !PT ;  /* 0x0000002b130d7c10 */ /* 0x010fc60009ffe4ff */
[----:B------:R-:W4:Y:S04]  /*50e0*/  LDL R19, [R1+0x214] ;  /* 0x0002140001137983 */ /* 0x000f280000100800 */
[----:B------:R0:W4:Y:S04]  /*50f0*/  @P2 LDG.E.U8 R231, desc[UR40][R16.64] ;  /* 0x0000002810e72981 */ /* 0x000128000c1e1100 */
[----:B------:R1:W4:Y:S01]  /*5100*/  @P2 LDG.E.U8 R233, desc[UR40][R14.64] ;  /* 0x000000280ee92981 */ /* 0x000322000c1e1100 */
[----:B------:R-:W-:Y:S02]  /*5110*/  ISETP.GT.AND P1, PT, R3, 0xa, PT ;  /* 0x0000000a0300780c */ /* 0x000fe40003f24270 */
[----:B------:R-:W-:Y:S01]  /*5120*/  PRMT R223, RZ, 0x7610, R223 ;  /* 0x00007610ffdf7816 */ /* 0x000fe200000000df */
[----:B------:R3:W4:Y:S01]  /*5130*/  @P2 LDG.E.U8 R235, desc[UR40][R12.64] ;  /* 0x000000280ceb2981 */ /* 0x000722000c1e1100 */
[----:B0-----:R-:W-:-:S03]  /*5140*/  IADD3 R16, P4, R18, UR42, RZ ;  /* 0x0000002a12107c10 */ /* 0x001fc6000ff9e0ff */
[----:B------:R-:W4:Y:S01]  /*5150*/  LDL R18, [R1+0x210] ;  /* 0x0002100001127983 */ /* 0x000f220000100800 */
[----:B-1----:R-:W-:-:S03]  /*5160*/  IADD3 R14, P3, R20, UR42, RZ ;  /* 0x0000002a140e7c10 */ /* 0x002fc6000ff7e0ff */
[----:B------:R-:W4:Y:S01]  /*5170*/  LDL R20, [R1+0x228] ;  /* 0x0002280001147983 */ /* 0x000f220000100800 */
[----:B--2---:R-:W-:-:S03]  /*5180*/  IADD3.X R17, R166, UR43, RZ, P4, !PT ;  /* 0x0000002ba6117c10 */ /* 0x004fc6000a7fe4ff */
[----:B------:R-:W2:Y:S01]  /*5190*/  LDL R166, [R1+0x20c] ;  /* 0x00020c0001a67983 */ /* 0x000ea20000100800 */
[----:B---3--:R-:W-:-:S03]  /*51a0*/  IADD3 R12, P4, R21, UR42, RZ ;  /* 0x0000002a150c7c10 */ /* 0x008fc6000ff9e0ff */
[----:B------:R-:W3:Y:S01]  /*51b0*/  @P2 LDG.E.U8 R229, desc[UR40][R16.64] ;  /* 0x0000002810e52981 */ /* 0x000ee2000c1e1100 */
[----:B------:R-:W-:-:S03]  /*51c0*/  IADD3.X R15, R167, UR43, RZ, P3, !PT ;  /* 0x0000002ba70f7c10 */ /* 0x000fc60009ffe4ff */
[----:B------:R-:W3:Y:S01]  /*51d0*/  LDL R21, [R1+0x224] ;  /* 0x0002240001157983 */ /* 0x000ee20000100800 */
[----:B------:R-:W-:Y:S02]  /*51e0*/  PRMT R225, RZ, 0x7610, R225 ;  /* 0x00007610ffe17816 */ /* 0x000fe400000000e1 */
[----:B----4-:R-:W-:Y:S01]  /*51f0*/  IADD3.X R13, R19, UR43, RZ, P4, !PT ;  /* 0x0000002b130d7c10 */ /* 0x010fe2000a7fe4ff */
[----:B------:R-:W4:Y:S04]  /*5200*/  LDL R167, [R1+0x240] ;  /* 0x0002400001a77983 */ /* 0x000f280000100800 */
[----:B------:R0:W4:Y:S04]  /*5210*/  @P1 LDG.E.U8 R223, desc[UR40][R14.64] ;  /* 0x000000280edf1981 */ /* 0x000128000c1e1100 */
[----:B------:R-:W4:Y:S04]  /*5220*/  LDL R19, [R1+0x238] ;  /* 0x0002380001137983 */ /* 0x000f280000100800 */
[----:B------:R1:W4:Y:S01]  /*5230*/  @P1 LDG.E.U8 R225, desc[UR40][R12.64] ;  /* 0x000000280ce11981 */ /* 0x000322000c1e1100 */
[----:B0-----:R-:W-:-:S03]  /*5240*/  IADD3 R14, P2, R18, UR42, RZ ;  /* 0x0000002a120e7c10 */ /* 0x001fc6000ff5e0ff */
[----:B------:R-:W4:Y:S01]  /*5250*/  LDL R18, [R1+0x23c] ;  /* 0x00023c0001127983 */ /* 0x000f220000100800 */
[----:B-1----:R-:W-:-:S03]  /*5260*/  IADD3 R12, P3, R20, UR42, RZ ;  /* 0x0000002a140c7c10 */ /* 0x002fc6000ff7e0ff */
[----:B------:R-:W4:Y:S01]  /*5270*/  LDL R20, [R1+0x230] ;  /* 0x0002300001147983 */ /* 0x000f220000100800 */
[----:B--2---:R-:W-:-:S03]  /*5280*/  IADD3.X R15, R166, UR43, RZ, P2, !PT ;  /* 0x0000002ba60f7c10 */ /* 0x004fc600097fe4ff */
[----:B------:R-:W2:Y:S01]  /*5290*/  LDL R166, [R1+0x234] ;  /* 0x0002340001a67983 */ /* 0x000ea20000100800 */
[----:B------:R-:W-:Y:S02]  /*52a0*/  PRMT R227, RZ, 0x7610, R227 ;  /* 0x00007610ffe37816 */ /* 0x000fe400000000e3 */
[----:B------:R-:W-:Y:S02]  /*52b0*/  PRMT R221, RZ, 0x7610, R221 ;  /* 0x00007610ffdd7816 */ /* 0x000fe400000000dd */
[----:B---3--:R-:W-:Y:S02]  /*52c0*/  IADD3.X R13, R21, UR43, RZ, P3, !PT ;  /* 0x0000002b150d7c10 */ /* 0x008fe40009ffe4ff */
[----:B------:R0:W3:Y:S04]  /*52d0*/  @P1 LDG.E.U8 R227, desc[UR40][R14.64] ;  /* 0x000000280ee31981 */ /* 0x0000e8000c1e1100 */
[----:B------:R-:W3:Y:S01]  /*52e0*/  LDL R21, [R1+0x22c] ;  /* 0x00022c0001157983 */ /* 0x000ee20000100800 */
[----:B----4-:R-:W-:-:S03]  /*52f0*/  IADD3 R16, P3, R167, UR42, RZ ;  /* 0x0000002aa7107c10 */ /* 0x010fc6000ff7e0ff */
[----:B------:R-:W4:Y:S04]  /*5300*/  LDL R167, [R1+0x248] ;  /* 0x0002480001a77983 */ /* 0x000f280000100800 */
[----:B------:R1:W4:Y:S01]  /*5310*/  @P1 LDG.E.U8 R221, desc[UR40][R12.64] ;  /* 0x000000280cdd1981 */ /* 0x000322000c1e1100 */
[----:B0-----:R-:W-:-:S03]  /*5320*/  IADD3 R14, P1, R19, UR42, RZ ;  /* 0x0000002a130e7c10 */ /* 0x001fc6000ff3e0ff */
[----:B------:R-:W4:Y:S01]  /*5330*/  LDL R19, [R1+0x260] ;  /* 0x0002600001137983 */ /* 0x000f220000100800 */
[----:B------:R-:W-:-:S03]  /*5340*/  IADD3.X R17, R18, UR43, RZ, P3, !PT ;  /* 0x0000002b12117c10 */ /* 0x000fc60009ffe4ff */
[----:B------:R-:W4:Y:S01]  /*5350*/  LDL R18, [R1+0x244] ;  /* 0x0002440001127983 */ /* 0x000f220000100800 */
[----:B-1----:R-:W-:-:S03]  /*5360*/  IADD3 R12, P3, R20, UR42, RZ ;  /* 0x0000002a140c7c10 */ /* 0x002fc6000ff7e0ff */
[----:B------:R-:W4:Y:S01]  /*5370*/  LDL R20, [R1+0x258] ;  /* 0x0002580001147983 */ /* 0x000f220000100800 */
[----:B--2---:R-:W-:-:S03]  /*5380*/  IADD3.X R15, R166, UR43, RZ, P1, !PT ;  /* 0x0000002ba60f7c10 */ /* 0x004fc60008ffe4ff */
[----:B------:R-:W2:Y:S01]  /*5390*/  LDL R166, [R1+0x25c] ;  /* 0x00025c0001a67983 */ /* 0x000ea20000100800 */
[----:B------:R-:W-:Y:S02]  /*53a0*/  ISETP.GT.AND P2, PT, R3, 0xb, PT ;  /* 0x0000000b0300780c */ /* 0x000fe40003f44270 */
[----:B------:R-:W-:Y:S02]  /*53b0*/  PRMT R215, RZ, 0x7610, R215 ;  /* 0x00007610ffd77816 */ /* 0x000fe400000000d7 */
[----:B------:R-:W-:Y:S02]  /*53c0*/  PRMT R217, RZ, 0x7610, R217 ;  /* 0x00007610ffd97816 */ /* 0x000fe400000000d9 */
[----:B---3--:R-:W-:Y:S02]  /*53d0*/  IADD3.X R13, R21, UR43, RZ, P3, !PT ;  /* 0x0000002b150d7c10 */ /* 0x008fe40009ffe4ff */
[----:B------:R-:W3:Y:S01]  /*53e0*/  LDL R21, [R1+0x254] ;  /* 0x0002540001157983 */ /* 0x000ee20000100800 */
[----:B------:R-:W-:-:S04]  /*53f0*/  PRMT R219, RZ, 0x7610, R219 ;  /* 0x00007610ffdb7816 */ /* 0x000fc800000000db */
[----:B------:R4:W3:Y:S04]  /*5400*/  @P2 LDG.E.U8 R215, desc[UR40][R16.64] ;  /* 0x0000002810d72981 */ /* 0x0008e8000c1e1100 */
[----:B------:R0:W3:Y:S04]  /*5410*/  @P2 LDG.E.U8 R217, desc[UR40][R14.64] ;  /* 0x000000280ed92981 */ /* 0x0000e8000c1e1100 */
[----:B------:R1:W3:Y:S01]  /*5420*/  @P2 LDG.E.U8 R219, desc[UR40][R12.64] ;  /* 0x000000280cdb2981 */ /* 0x0002e2000c1e1100 */
[----:B----4-:R-:W-:-:S03]  /*5430*/  IADD3 R16, P4, R167, UR42, RZ ;  /* 0x0000002aa7107c10 */ /* 0x010fc6000ff9e0ff */
[----:B------:R-:W4:Y:S01]  /*5440*/  LDL R167, [R1+0x250] ;  /* 0x0002500001a77983 */ /* 0x000f220000100800 */
        /* <DEDUP_REMOVED lines=11> */
[----:B------:R-:W-:Y:S02]  /*5500*/  PRMT R209, RZ, 0x7610, R209 ;  /* 0x00007610ffd17816 */ /* 0x000fe400000000d1 */
[----:B---3--:R-:W-:Y:S01]  /*5510*/  IADD3.X R13, R21, UR43, RZ, P4, !PT ;  /* 0x0000002b150d7c10 */ /* 0x008fe2000a7fe4ff */
[----:B------:R-:W3:Y:S04]  /*5520*/  @P2 LDG.E.U8 R213, desc[UR40][R16.64] ;  /* 0x0000002810d52981 */ /* 0x000ee8000c1e1100 */
[----:B------:R4:W3:Y:S04]  /*5530*/  @P1 LDG.E.U8 R207, desc[UR40][R14.64] ;  /* 0x000000280ecf1981 */ /* 0x0008e8000c1e1100 */
[----:B------:R-:W3:Y:S04]  /*5540*/  LDL R21, [R1+0x278] ;  /* 0x0002780001157983 */ /* 0x000ee80000100800 */
[----:B------:R0:W3:Y:S01]  /*5550*/  @P1 LDG.E.U8 R209, desc[UR40][R12.64] ;  /* 0x000000280cd11981 */ /* 0x0000e2000c1e1100 */
[----:B----4-:R-:W-:-:S03]  /*5560*/  IADD3 R14, P2, R167, UR42, RZ ;  /* 0x0000002aa70e7c10 */ /* 0x010fc6000ff5e0ff */
[----:B------:R-:W4:Y:S01]  /*5570*/  LDL R167, [R1+0x27c] ;  /* 0x00027c0001a77983 */ /* 0x000f220000100800 */
[----:B0-----:R-:W-:-:S03]  /*5580*/  IADD3 R12, P3, R19, UR42, RZ ;  /* 0x0000002a130c7c10 */ /* 0x001fc6000ff7e0ff */
[----:B------:R-:W4:Y:S01]  /*5590*/  LDL R19, [R1+0x270] ;  /* 0x0002700001137983 */ /* 0x000f220000100800 */
[----:B------:R-:W-:-:S03]  /*55a0*/  IADD3.X R15, R18, UR43, RZ, P2, !PT ;  /* 0x0000002b120f7c10 */ /* 0x000fc600097fe4ff */
[----:B------:R-:W4:Y:S01]  /*55b0*/  LDL R18, [R1+0x274] ;  /* 0x0002740001127983 */ /* 0x000f220000100800 */
[----:B------:R-:W-:-:S03]  /*55c0*/  IADD3.X R13, R20, UR43, RZ, P3, !PT ;  /* 0x0000002b140d7c10 */ /* 0x000fc60009ffe4ff */
[----:B------:R-:W4:Y:S01]  /*55d0*/  LDL R20, [R1+0x26c] ;  /* 0x00026c0001147983 */ /* 0x000f220000100800 */
[----:B--2---:R-:W-:-:S03]  /*55e0*/  IADD3 R16, P3, R166, UR42, RZ ;  /* 0x0000002aa6107c10 */ /* 0x004fc6000ff7e0ff */
[----:B------:R-:W2:Y:S01]  /*55f0*/  LDL R166, [R1+0x288] ;  /* 0x0002880001a67983 */ /* 0x000ea20000100800 */
[----:B------:R-:W-:Y:S02]  /*5600*/  PRMT R211, RZ, 0x7610, R211 ;  /* 0x00007610ffd37816 */ /* 0x000fe400000000d3 */
[----:B------:R-:W-:Y:S02]  /*5610*/  PRMT R205, RZ, 0x7610, R205 ;  /* 0x00007610ffcd7816 */ /* 0x000fe400000000cd */
[----:B------:R-:W-:Y:S02]  /*5620*/  ISETP.GT.AND P2, PT, R3, 0xd, PT ;  /* 0x0000000d0300780c */ /* 0x000fe40003f44270 */
[----:B------:R3:W2:Y:S04]  /*5630*/  @P1 LDG.E.U8 R211, desc[UR40][R14.64] ;  /* 0x000000280ed31981 */ /* 0x0006a8000c1e1100 */
[----:B------:R0:W2:Y:S01]  /*5640*/  @P1 LDG.E.U8 R205, desc[UR40][R12.64] ;  /* 0x000000280ccd1981 */ /* 0x0000a2000c1e1100 */
[----:B------:R-:W-:-:S02]  /*5650*/  PRMT R198, RZ, 0x7610, R198 ;  /* 0x00007610ffc67816 */ /* 0x000fc400000000c6 */
[----:B---3--:R-:W-:Y:S02]  /*5660*/  IADD3 R14, P1, R21, UR42, RZ ;  /* 0x0000002a150e7c10 */ /* 0x008fe4000ff3e0ff */
[----:B------:R-:W3:Y:S01]  /*5670*/  LDL R21, [R1+0x2a0] ;  /* 0x0002a00001157983 */ /* 0x000ee20000100800 */
[----:B----4-:R-:W-:-:S03]  /*5680*/  IADD3.X R17, R167, UR43, RZ, P3, !PT ;  /* 0x0000002ba7117c10 */ /* 0x010fc60009ffe4ff */
[----:B------:R-:W4:Y:S04]  /*5690*/  LDL R167, [R1+0x284] ;  /* 0x0002840001a77983 */ /* 0x000f280000100800 */
[----:B------:R2:W4:Y:S01]  /*56a0*/  @P2 LDG.E.U8 R198, desc[UR40][R16.64] ;  /* 0x0000002810c62981 */ /* 0x000522000c1e1100 */
        /* <DEDUP_REMOVED lines=11> */
[----:B------:R3:W2:Y:S01]  /*5760*/  @P2 LDG.E.U8 R199, desc[UR40][R14.64] ;  /* 0x000000280ec72981 */ /* 0x0006a2000c1e1100 */
[----:B------:R-:W-:Y:S02]  /*5770*/  PRMT R197, RZ, 0x7610, R197 ;  /* 0x00007610ffc57816 */ /* 0x000fe400000000c5 */
[----:B------:R-:W-:Y:S01]  /*5780*/  PRMT R164, RZ, 0x7610, R164 ;  /* 0x00007610ffa47816 */ /* 0x000fe200000000a4 */
[----:B------:R0:W2:Y:S01]  /*5790*/  @P2 LDG.E.U8 R203, desc[UR40][R12.64] ;  /* 0x000000280ccb2981 */ /* 0x0000a2000c1e1100 */
[----:B---3--:R-:W-:-:S03]  /*57a0*/  IADD3 R14, P3, R21, UR42, RZ ;  /* 0x0000002a150e7c10 */ /* 0x008fc6000ff7e0ff */
[----:B------:R-:W3:Y:S01]  /*57b0*/  LDL R21, [R1+0x2a8] ;  /* 0x0002a80001157983 */ /* 0x000ee20000100800 */
[----:B----4-:R-:W-:-:S03]  /*57c0*/  IADD3.X R17, R167, UR43, RZ, P4, !PT ;  /* 0x0000002ba7117c10 */ /* 0x010fc6000a7fe4ff */
[----:B------:R-:W4:Y:S04]  /*57d0*/  LDL R167, [R1+0x2b8] ;  /* 0x0002b80001a77983 */ /* 0x000f280000100800 */
[----:B------:R-:W4:Y:S01]  /*57e0*/  @P2 LDG.E.U8 R197, desc[UR40][R16.64] ;  /* 0x0000002810c52981 */ /* 0x000f22000c1e1100 */
[----:B0-----:R-:W-:-:S03]  /*57f0*/  IADD3 R12, P4, R19, UR42, RZ ;  /* 0x0000002a130c7c10 */ /* 0x001fc6000ff9e0ff */
[----:B------:R-:W4:Y:S01]  /*5800*/  LDL R19, [R1+0x2a4] ;  /* 0x0002a40001137983 */ /* 0x000f220000100800 */
[----:B------:R-:W-:-:S03]  /*5810*/  IADD3.X R15, R18, UR43, RZ, P3, !PT ;  /* 0x0000002b120f7c10 */ /* 0x000fc60009ffe4ff */
[----:B------:R-:W4:Y:S01]  /*5820*/  LDL R18, [R1+0x2c0] ;  /* 0x0002c00001127983 */ /* 0x000f220000100800 */
[----:B------:R-:W-:-:S03]  /*5830*/  IADD3.X R13, R20, UR43, RZ, P4, !PT ;  /* 0x0000002b140d7c10 */ /* 0x000fc6000a7fe4ff */
[----:B------:R-:W4:Y:S04]  /*5840*/  LDL R20, [R1+0x2bc] ;  /* 0x0002bc0001147983 */ /* 0x000f280000100800 */
[----:B------:R2:W4:Y:S02]  /*5850*/  @P1 LDG.E.U8 R164, desc[UR40][R14.64] ;  /* 0x000000280ea41981 */ /* 0x000524000c1e1100 */
[----:B--2---:R-:W-:Y:S02]  /*5860*/  IADD3 R14, P2, R166, UR42, RZ ;  /* 0x0000002aa60e7c10 */ /* 0x004fe4000ff5e0ff */
[----:B------:R-:W2:Y:S01]  /*5870*/  LDL R166, [R1+0x2b0] ;  /* 0x0002b00001a67983 */ /* 0x000ea20000100800 */
[----:B------:R-:W-:-:S06]  /*5880*/  PRMT R193, RZ, 0x7610, R193 ;  /* 0x00007610ffc17816 */ /* 0x000fcc00000000c1 */
[----:B------:R3:W2:Y:S01]  /*5890*/  @P1 LDG.E.U8 R193, desc[UR40][R12.64] ;  /* 0x000000280cc11981 */ /* 0x0006a2000c1e1100 */
[----:B------:R-:W-:Y:S02]  /*58a0*/  PRMT R187, RZ, 0x7610, R187 ;  /* 0x00007610ffbb7816 */ /* 0x000fe400000000bb */
[----:B---3--:R-:W-:Y:S02]  /*58b0*/  IADD3 R12, P3, R21, UR42, RZ ;  /* 0x0000002a150c7c10 */ /* 0x008fe4000ff7e0ff */
[----:B------:R-:W3:Y:S01]  /*58c0*/  LDL R21, [R1+0x2b4] ;  /* 0x0002b40001157983 */ /* 0x000ee20000100800 */
[----:B------:R-:W-:-:S03]  /*58d0*/  IADD3.X R15, R188, UR43, RZ, P2, !PT ;  /* 0x0000002bbc0f7c10 */ /* 0x000fc600097fe4ff */
[----:B------:R-:W3:Y:S01]  /*58e0*/  LDL R188, [R1+0x2dc] ;  /* 0x0002dc0001bc7983 */ /* 0x000ee20000100800 */
[----:B----4-:R-:W-:-:S03]  /*58f0*/  IADD3.X R13, R19, UR43, RZ, P3, !PT ;  /* 0x0000002b130d7c10 */ /* 0x010fc60009ffe4ff */
[----:B------:R-:W4:Y:S01]  /*5900*/  LDL R19, [R1+0x2ac] ;  /* 0x0002ac0001137983 */ /* 0x000f220000100800 */
[----:B------:R-:W-:-:S03]  /*5910*/  IADD3 R16, P3, R18, UR42, RZ ;  /* 0x0000002a12107c10 */ /* 0x000fc6000ff7e0ff */
[----:B------:R-:W4:Y:S01]  /*5920*/  LDL R18, [R1+0x2c8] ;  /* 0x0002c80001127983 */ /* 0x000f220000100800 */
[----:B------:R-:W-:-:S03]  /*5930*/  IADD3.X R17, R20, UR43, RZ, P3, !PT ;  /* 0x0000002b14117c10 */ /* 0x000fc60009ffe4ff */
[----:B------:R2:W4:Y:S04]  /*5940*/  @P1 LDG.E.U8 R187, desc[UR40][R12.64] ;  /* 0x000000280cbb1981 */ /* 0x000528000c1e1100 */
[----:B------:R-:W4:Y:S01]  /*5950*/  LDL R20, [R1+0x2e0] ;  /* 0x0002e00001147983 */ /* 0x000f220000100800 */
[----:B--2---:R-:W-:-:S03]  /*5960*/  IADD3 R12, P3, R166, UR42, RZ ;  /* 0x0000002aa60c7c10 */ /* 0x004fc6000ff7e0ff */
[----:B------:R-:W2:Y:S01]  /*5970*/  LDL R166, [R1+0x2d8] ;  /* 0x0002d80001a67983 */ /* 0x000ea20000100800 */
[----:B------:R-:W-:-:S06]  /*5980*/  PRMT R195, RZ, 0x7610, R195 ;  /* 0x00007610ffc37816 */ /* 0x000fcc00000000c3 */
[----:B------:R0:W2:Y:S02]  /*5990*/  @P1 LDG.E.U8 R195, desc[UR40][R14.64] ;  /* 0x000000280ec31981 */ /* 0x0000a4000c1e1100 */
[----:B0-----:R-:W-:Y:S02]  /*59a0*/  IADD3 R14, P1, R167, UR42, RZ ;  /* 0x0000002aa70e7c10 */ /* 0x001fe4000ff3e0ff */
[----:B------:R-:W2:Y:S01]  /*59b0*/  LDL R167, [R1+0x2d4] ;  /* 0x0002d40001a77983 */ /* 0x000ea20000100800 */
[----:B------:R-:W-:Y:S02]  /*59c0*/  ISETP.GT.AND P2, PT, R3, 0xf, PT ;  /* 0x0000000f0300780c */ /* 0x000fe40003f44270 */
[----:B------:R-:W-:Y:S02]  /*59d0*/  PRMT R165, RZ, 0x7610, R165 ;  /* 0x00007610ffa57816 */ /* 0x000fe400000000a5 */
[----:B------:R-:W-:Y:S02]  /*59e0*/  PRMT R157, RZ, 0x7610, R157 ;  /* 0x00007610ff9d7816 */ /* 0x000fe4000000009d */
[----:B---3--:R-:W-:-:S02]  /*59f0*/  IADD3.X R15, R21, UR43, RZ, P1, !PT ;  /* 0x0000002b150f7c10 */ /* 0x008fc40008ffe4ff */
[----:B------:R-:W3:Y:S05]  /*5a00*/  LDL R21, [R1+0x2e8] ;  /* 0x0002e80001157983 */ /* 0x000eea0000100800 */
[----:B------:R0:W3:Y:S01]  /*5a10*/  @P2 LDG.E.U8 R165, desc[UR40][R16.64] ;  /* 0x0000002810a52981 */ /* 0x0000e2000c1e1100 */
[----:B----4-:R-:W-:Y:S02]  /*5a20*/  IADD3.X R13, R19, UR43, RZ, P3, !PT ;  /* 0x0000002b130d7c10 */ /* 0x010fe40009ffe4ff */
[----:B------:R-:W-:Y:S01]  /*5a30*/  IADD3 R18, P4, R18, UR42, RZ ;  /* 0x0000002a12127c10 */ /* 0x000fe2000ff9e0ff */
[----:B------:R2:W4:Y:S03]  /*5a40*/  @P2 LDG.E.U8 R157, desc[UR40][R14.64] ;  /* 0x000000280e9d2981 */ /* 0x000526000c1e1100 */
[----:B------:R-:W-:-:S02]  /*5a50*/  IADD3.X R19, R189, UR43, RZ, P4, !PT ;  /* 0x0000002bbd137c10 */ /* 0x000fc4000a7fe4ff */
[----:B------:R-:W-:Y:S01]  /*5a60*/  PRMT R186, RZ, 0x7610, R186 ;  /* 0x00007610ffba7816 */ /* 0x000fe200000000ba */
[----:B------:R-:W4:Y:S01]  /*5a70*/  LDL R189, [R1+0x2f8] ;  /* 0x0002f80001bd7983 */ /* 0x000f220000100800 */
[----:B0-----:R-:W-:-:S03]  /*5a80*/  IADD3 R16, P3, R20, UR42, RZ ;  /* 0x0000002a14107c10 */ /* 0x001fc6000ff7e0ff */
[----:B------:R-:W4:Y:S01]  /*5a90*/  LDL R20, [R1+0x2cc] ;  /* 0x0002cc0001147983 */ /* 0x000f220000100800 */
[----:B------:R-:W-:-:S03]  /*5aa0*/  IADD3.X R17, R188, UR43, RZ, P3, !PT ;  /* 0x0000002bbc117c10 */ /* 0x000fc60009ffe4ff */
[----:B------:R-:W4:Y:S01]  /*5ab0*/  LDL R188, [R1+0x300] ;  /* 0x0003000001bc7983 */ /* 0x000f220000100800 */
[----:B------:R-:W-:Y:S02]  /*5ac0*/  ISETP.GT.AND P1, PT, R3, 0x10, PT ;  /* 0x000000100300780c */ /* 0x000fe40003f24270 */
[----:B------:R-:W-:Y:S01]  /*5ad0*/  PRMT R160, RZ, 0x7610, R160 ;  /* 0x00007610ffa07816 */ /* 0x000fe200000000a0 */
[----:B------:R0:W4:Y:S01]  /*5ae0*/  @P2 LDG.E.U8 R186, desc[UR40][R12.64] ;  /* 0x000000280cba2981 */ /* 0x000122000c1e1100 */
[----:B------:R-:W-:-:S04]  /*5af0*/  PRMT R185, RZ, 0x7610, R185 ;  /* 0x00007610ffb97816 */ /* 0x000fc800000000b9 */
[----:B------:R-:W4:Y:S01]  /*5b00*/  @P2 LDG.E.U8 R160, desc[UR40][R18.64] ;  /* 0x0000002812a02981 */ /* 0x000f22000c1e1100 */
[----:B--2---:R-:W-:-:S03]  /*5b10*/  IADD3 R14, P4, R166, UR42, RZ ;  /* 0x0000002aa60e7c10 */ /* 0x004fc6000ff9e0ff */
[----:B------:R-:W2:Y:S01]  /*5b20*/  LDL R166, [R1+0x2e4] ;  /* 0x0002e40001a67983 */ /* 0x000ea20000100800 */
[----:B0-----:R-:W-:-:S06]  /*5b30*/  PRMT R12, RZ, 0x7610, R12 ;  /* 0x00007610ff0c7816 */ /* 0x001fcc000000000c */
[----:B------:R0:W2:Y:S01]  /*5b40*/  @P1 LDG.E.U8 R12, desc[UR40][R16.64] ;  /* 0x00000028100c1981 */ /* 0x0000a2000c1e1100 */
[----:B------:R-:W-:-:S03]  /*5b50*/  IADD3.X R15, R167, UR43, RZ, P4, !PT ;  /* 0x0000002ba70f7c10 */ /* 0x000fc6000a7fe4ff */
[----:B------:R-:W2:Y:S01]  /*5b60*/  LDL R167, [R1+0x2fc] ;  /* 0x0002fc0001a77983 */ /* 0x000ea20000100800 */
[----:B0-----:R-:W-:-:S03]  /*5b70*/  IADD3 R16, P2, R190, UR42, RZ ;  /* 0x0000002abe107c10 */ /* 0x001fc6000ff5e0ff */
[----:B------:R3:W2:Y:S01]  /*5b80*/  @P1 LDG.E.U8 R185, desc[UR40][R14.64] ;  /* 0x000000280eb91981 */ /* 0x0006a2000c1e1100 */
[----:B------:R-:W-:Y:S02]  /*5b90*/  PRMT R163, RZ, 0x7610, R163 ;  /* 0x00007610ffa37816 */ /* 0x000fe400000000a3 */
[----:B------:R-:W-:Y:S01]  /*5ba0*/  PRMT R156, RZ, 0x7610, R156 ;  /* 0x00007610ff9c7816 */ /* 0x000fe2000000009c */
[----:B------:R-:W2:Y:S01]  /*5bb0*/  LDL R190, [R1+0x310] ;  /* 0x0003100001be7983 */ /* 0x000ea20000100800 */
[----:B---3--:R-:W-:-:S03]  /*5bc0*/  IADD3 R14, P3, R21, UR42, RZ ;  /* 0x0000002a150e7c10 */ /* 0x008fc6000ff7e0ff */
[----:B------:R-:W3:Y:S01]  /*5bd0*/  LDL R21, [R1+0x2f0] ;  /* 0x0002f00001157983 */ /* 0x000ee20000100800 */
[----:B----4-:R-:W-:-:S03]  /*5be0*/  IADD3.X R17, R20, UR43, RZ, P2, !PT ;  /* 0x0000002b14117c10 */ /* 0x010fc600097fe4ff */
[----:B------:R-:W4:Y:S01]  /*5bf0*/  LDL R20, [R1+0x2f4] ;  /* 0x0002f40001147983 */ /* 0x000f220000100800 */
[----:B--2---:R-:W-:-:S03]  /*5c00*/  IADD3.X R15, R166, UR43, RZ, P3, !PT ;  /* 0x0000002ba60f7c10 */ /* 0x004fc60009ffe4ff */
[----:B------:R0:W2:Y:S04]  /*5c10*/  @P1 LDG.E.U8 R163, desc[UR40][R16.64] ;  /* 0x0000002810a31981 */ /* 0x0000a8000c1e1100 */
[----:B------:R-:W2:Y:S01]  /*5c20*/  LDL R166, [R1+0x2ec] ;  /* 0x0002ec0001a67983 */ /* 0x000ea20000100800 */
[----:B------:R-:W-:-:S03]  /*5c30*/  IADD3 R18, P3, R188, UR42, RZ ;  /* 0x0000002abc127c10 */ /* 0x000fc6000ff7e0ff */
[----:B------:R-:W2:Y:S01]  /*5c40*/  LDL R188, [R1+0x308] ;  /* 0x0003080001bc7983 */ /* 0x000ea20000100800 */
[----:B------:R-:W-:-:S03]  /*5c50*/  ISETP.GT.AND P2, PT, R3, 0x11, PT ;  /* 0x000000110300780c */ /* 0x000fc60003f44270 */
[----:B------:R3:W2:Y:S01]  /*5c60*/  @P1 LDG.E.U8 R156, desc[UR40][R14.64] ;  /* 0x000000280e9c1981 */ /* 0x0006a2000c1e1100 */
[----:B------:R-:W-:-:S03]  /*5c70*/  IADD3.X R19, R167, UR43, RZ, P3, !PT ;  /* 0x0000002ba7137c10 */ /* 0x000fc60009ffe4ff */
[----:B------:R-:W2:Y:S01]  /*5c80*/  LDL R167, [R1+0x320] ;  /* 0x0003200001a77983 */ /* 0x000ea20000100800 */
[----:B0-----:R-:W-:-:S03]  /*5c90*/  IADD3 R16, P1, R189, UR42, RZ ;  /* 0x0000002abd107c10 */ /* 0x001fc6000ff3e0ff */
[----:B------:R-:W2:Y:S01]  /*5ca0*/  LDL R189, [R1+0x304] ;  /* 0x0003040001bd7983 */ /* 0x000ea20000100800 */
[----:B------:R-:W-:-:S06]  /*5cb0*/  PRMT R184, RZ, 0x7610, R184 ;  /* 0x00007610ffb87816 */ /* 0x000fcc00000000b8 */
[----:B------:R0:W2:Y:S01]  /*5cc0*/  @P2 LDG.E.U8 R184, desc[UR40][R18.64] ;  /* 0x0000002812b82981 */ /* 0x0000a2000c1e1100 */
[----:B---3--:R-:W-:-:S03]  /*5cd0*/  IADD3 R14, P3, R21, UR42, RZ ;  /* 0x0000002a150e7c10 */ /* 0x008fc6000ff7e0ff */
[----:B------:R-:W3:Y:S01]  /*5ce0*/  LDL R21, [R1+0x318] ;  /* 0x0003180001157983 */ /* 0x000ee20000100800 */
[----:B----4-:R-:W-:-:S03]  /*5cf0*/  IADD3.X R17, R20, UR43, RZ, P1, !PT ;  /* 0x0000002b14117c10 */ /* 0x010fc60008ffe4ff */
[----:B------:R-:W4:Y:S01]  /*5d00*/  LDL R20, [R1+0x31c] ;  /* 0x00031c0001147983 */ /* 0x000f220000100800 */
[----:B--2---:R-:W-:-:S03]  /*5d10*/  IADD3.X R15, R166, UR43, RZ, P3, !PT ;  /* 0x0000002ba60f7c10 */ /* 0x004fc60009ffe4ff */
[----:B------:R-:W2:Y:S01]  /*5d20*/  LDL R166, [R1+0x314] ;  /* 0x0003140001a67983 */ /* 0x000ea20000100800 */
[----:B0-----:R-:W-:-:S03]  /*5d30*/  IADD3 R18, P4, R188, UR42, RZ ;  /* 0x0000002abc127c10 */ /* 0x001fc6000ff9e0ff */
[----:B------:R-:W2:Y:S01]  /*5d40*/  LDL R188, [R1+0x328] ;  /* 0x0003280001bc7983 */ /* 0x000ea20000100800 */
[----:B------:R-:W-:-:S06]  /*5d50*/  PRMT R153, RZ, 0x7610, R153 ;  /* 0x00007610ff997816 */ /* 0x000fcc0000000099 */
[----:B------:R0:W2:Y:S02]  /*5d60*/  @P2 LDG.E.U8 R153, desc[UR40][R16.64] ;  /* 0x0000002810992981 */ /* 0x0000a4000c1e1100 */
[----:B0-----:R-:W-:Y:S02]  /*5d70*/  IADD3 R16, P3, R167, UR42, RZ ;  /* 0x0000002aa7107c10 */ /* 0x001fe4000ff7e0ff */
[----:B------:R-:W2:Y:S01]  /*5d80*/  LDL R167, [R1+0x30c] ;  /* 0x00030c0001a77983 */ /* 0x000ea20000100800 */
[----:B------:R-:W-:Y:S02]  /*5d90*/  PRMT R159, RZ, 0x7610, R159 ;  /* 0x00007610ff9f7816 */ /* 0x000fe4000000009f */
[----:B------:R-:W-:Y:S02]  /*5da0*/  ISETP.GT.AND P1, PT, R3, 0x12, PT ;  /* 0x000000120300780c */ /* 0x000fe40003f24270 */
[----:B------:R-:W-:Y:S02]  /*5db0*/  IADD3.X R19, R189, UR43, RZ, P4, !PT ;  /* 0x0000002bbd137c10 */ /* 0x000fe4000a7fe4ff */
[----:B------:R3:W2:Y:S01]  /*5dc0*/  @P2 LDG.E.U8 R159, desc[UR40][R14.64] ;  /* 0x000000280e9f2981 */ /* 0x0006a2000c1e1100 */
[----:B------:R-:W-:-:S02]  /*5dd0*/  PRMT R183, RZ, 0x7610, R183 ;  /* 0x00007610ffb77816 */ /* 0x000fc400000000b7 */
[----:B------:R-:W-:Y:S01]  /*5de0*/  PRMT R152, RZ, 0x7610, R152 ;  /* 0x00007610ff987816 */ /* 0x000fe20000000098 */
[----:B------:R-:W2:Y:S01]  /*5df0*/  LDL R189, [R1+0x338] ;  /* 0x0003380001bd7983 */ /* 0x000ea20000100800 */
[----:B------:R-:W-:-:S04]  /*5e00*/  PRMT R23, RZ, 0x7610, R23 ;  /* 0x00007610ff177816 */ /* 0x000fc80000000017 */
[----:B------:R-:W2:Y:S01]  /*5e10*/  @P2 LDG.E.U8 R152, desc[UR40][R18.64] ;  /* 0x0000002812982981 */ /* 0x000ea2000c1e1100 */
[----:B---3--:R-:W-:-:S03]  /*5e20*/  IADD3 R14, P4, R21, UR42, RZ ;  /* 0x0000002a150e7c10 */ /* 0x008fc6000ff9e0ff */
[----:B------:R-:W3:Y:S01]  /*5e30*/  LDL R21, [R1+0x324] ;  /* 0x0003240001157983 */ /* 0x000ee20000100800 */
[----:B----4-:R-:W-:-:S03]  /*5e40*/  IADD3.X R17, R20, UR43, RZ, P3, !PT ;  /* 0x0000002b14117c10 */ /* 0x010fc60009ffe4ff */
[----:B------:R-:W4:Y:S04]  /*5e50*/  LDL R20, [R1+0x340] ;  /* 0x0003400001147983 */ /* 0x000f280000100800 */
[----:B------:R-:W4:Y:S01]  /*5e60*/  @P1 LDG.E.U8 R23, desc[UR40][R16.64] ;  /* 0x0000002810171981 */ /* 0x000f22000c1e1100 */
[----:B--2---:R-:W-:-:S03]  /*5e70*/  IADD3.X R15, R166, UR43, RZ, P4, !PT ;  /* 0x0000002ba60f7c10 */ /* 0x004fc6000a7fe4ff */
[----:B------:R-:W2:Y:S04]  /*5e80*/  LDL R166, [R1+0x33c] ;  /* 0x00033c0001a67983 */ /* 0x000ea80000100800 */
[----:B------:R0:W2:Y:S02]  /*5e90*/  @P1 LDG.E.U8 R183, desc[UR40][R14.64] ;  /* 0x000000280eb71981 */ /* 0x0000a4000c1e1100 */
[----:B0-----:R-:W-:Y:S02]  /*5ea0*/  IADD3 R14, P3, R188, UR42, RZ ;  /* 0x0000002abc0e7c10 */ /* 0x001fe4000ff7e0ff */
[----:B------:R-:W2:Y:S01]  /*5eb0*/  LDL R188, [R1+0x330] ;  /* 0x0003300001bc7983 */ /* 0x000ea20000100800 */
[----:B------:R-:W-:Y:S02]  /*5ec0*/  IADD3 R16, P2, R190, UR42, RZ ;  /* 0x0000002abe107c10 */ /* 0x000fe4000ff5e0ff */
[----:B------:R-:W-:Y:S01]  /*5ed0*/  PRMT R181, RZ, 0x7610, R181 ;  /* 0x00007610ffb57816 */ /* 0x000fe200000000b5 */
[----:B------:R-:W2:Y:S01]  /*5ee0*/  LDL R190, [R1+0x368] ;  /* 0x0003680001be7983 */ /* 0x000ea20000100800 */
[----:B------:R-:W-:-:S03]  /*5ef0*/  IADD3.X R17, R167, UR43, RZ, P2, !PT ;  /* 0x0000002ba7117c10 */ /* 0x000fc600097fe4ff */
[----:B------:R-:W2:Y:S01]  /*5f00*/  LDL R167, [R1+0x334] ;  /* 0x0003340001a77983 */ /* 0x000ea20000100800 */
[----:B---3--:R-:W-:-:S03]  /*5f10*/  IADD3.X R15, R21, UR43, RZ, P3, !PT ;  /* 0x0000002b150f7c10 */ /* 0x008fc60009ffe4ff */
[----:B------:R-:W3:Y:S01]  /*5f20*/  LDL R21, [R1+0x32c] ;  /* 0x00032c0001157983 */ /* 0x000ee20000100800 */
[----:B----4-:R-:W-:-:S03]  /*5f30*/  IADD3 R18, P3, R20, UR42, RZ ;  /* 0x0000002a14127c10 */ /* 0x010fc6000ff7e0ff */
[----:B------:R-:W4:Y:S04]  /*5f40*/  LDL R20, [R1+0x348] ;  /* 0x0003480001147983 */ /* 0x000f280000100800 */
[----:B------:R0:W4:Y:S01]  /*5f50*/  @P1 LDG.E.U8 R181, desc[UR40][R14.64] ;  /* 0x000000280eb51981 */ /* 0x000122000c1e1100 */
[----:B--2---:R-:W-:-:S03]  /*5f60*/  IADD3.X R19, R166, UR43, RZ, P3, !PT ;  /* 0x0000002ba6137c10 */ /* 0x004fc60009ffe4ff */
[----:B------:R-:W2:Y:S01]  /*5f70*/  LDL R166, [R1+0x360] ;  /* 0x0003600001a67983 */ /* 0x000ea20000100800 */
[----:B0-----:R-:W-:-:S03]  /*5f80*/  IADD3 R14, P3, R188, UR42, RZ ;  /* 0x0000002abc0e7c10 */ /* 0x001fc6000ff7e0ff */
[----:B------:R-:W2:Y:S01]  /*5f90*/  LDL R188, [R1+0x358] ;  /* 0x0003580001bc7983 */ /* 0x000ea20000100800 */
[----:B------:R-:W-:-:S06]  /*5fa0*/  PRMT R182, RZ, 0x7610, R182 ;  /* 0x00007610ffb67816 */ /* 0x000fcc00000000b6 */
[----:B------:R0:W2:Y:S02]  /*5fb0*/  @P1 LDG.E.U8 R182, desc[UR40][R16.64] ;  /* 0x0000002810b61981 */ /* 0x0000a4000c1e1100 */
[----:B0-----:R-:W-:Y:S02]  /*5fc0*/  IADD3 R16, P1, R189, UR42, RZ ;  /* 0x0000002abd107c10 */ /* 0x001fe4000ff3e0ff */
[----:B------:R-:W-:Y:S01]  /*5fd0*/  ISETP.GT.AND P2, PT, R3, 0x13, PT ;  /* 0x000000130300780c */ /* 0x000fe20003f44270 */
[----:B------:R-:W2:Y:S01]  /*5fe0*/  LDL R189, [R1+0x35c] ;  /* 0x00035c0001bd7983 */ /* 0x000ea20000100800 */
[----:B------:R-:W-:-:S03]  /*5ff0*/  IADD3.X R17, R167, UR43, RZ, P1, !PT ;  /* 0x0000002ba7117c10 */ /* 0x000fc60008ffe4ff */
[----:B------:R-:W2:Y:S01]  /*6000*/  LDL R167, [R1+0x354] ;  /* 0x0003540001a77983 */ /* 0x000ea20000100800 */
[----:B------:R-:W-:Y:S02]  /*6010*/  PRMT R180, RZ, 0x7610, R180 ;  /* 0x00007610ffb47816 */ /* 0x000fe400000000b4 */
[----:B------:R-:W-:Y:S02]  /*6020*/  PRMT R158, RZ, 0x7610, R158 ;  /* 0x00007610ff9e7816 */ /* 0x000fe4000000009e */
[----:B---3--:R-:W-:Y:S02]  /*6030*/  IADD3.X R15, R21, UR43, RZ, P3, !PT ;  /* 0x0000002b150f7c10 */ /* 0x008fe40009ffe4ff */
[----:B----4-:R-:W-:Y:S01]  /*6040*/  IADD3 R20, P4, R20, UR42, RZ ;  /* 0x0000002a14147c10 */ /* 0x010fe2000ff9e0ff */
[----:B------:R2:W3:Y:S03]  /*6050*/  @P2 LDG.E.U8 R180, desc[UR40][R18.64] ;  /* 0x0000002812b42981 */ /* 0x0004e6000c1e1100 */
[----:B------:R-:W-:Y:S01]  /*6060*/  IADD3.X R21, R248, UR43, RZ, P4, !PT ;  /* 0x0000002bf8157c10 */ /* 0x000fe2000a7fe4ff */
[----:B------:R0:W4:Y:S01]  /*6070*/  @P2 LDG.E.U8 R158, desc[UR40][R16.64] ;  /* 0x00000028109e2981 */ /* 0x000122000c1e1100 */
[----:B------:R-:W-:-:S02]  /*6080*/  PRMT R13, RZ, 0x7610, R13 ;  /* 0x00007610ff0d7816 */ /* 0x000fc4000000000d */
[----:B------:R-:W-:Y:S01]  /*6090*/  PRMT R154, RZ, 0x7610, R154 ;  /* 0x00007610ff9a7816 */ /* 0x000fe2000000009a */
[----:B------:R-:W3:Y:S04]  /*60a0*/  LDL R248, [R1+0x39c] ;  /* 0x00039c0001f87983 */ /* 0x000ee80000100800 */
[----:B------:R-:W4:Y:S01]  /*60b0*/  @P2 LDG.E.U8 R13, desc[UR40][R20.64] ;  /* 0x00000028140d2981 */ /* 0x000f22000c1e1100 */
[----:B------:R-:W-:-:S03]  /*60c0*/  ISETP.GT.AND P1, PT, R3, 0x14, PT ;  /* 0x000000140300780c */ /* 0x000fc60003f24270 */
[----:B------:R1:W4:Y:S04]  /*60d0*/  @P2 LDG.E.U8 R154, desc[UR40][R14.64] ;  /* 0x000000280e9a2981 */ /* 0x000328000c1e1100 */
[----:B------:R-:W3:Y:S01]  /*60e0*/  LDL R20, [R1+0x380] ;  /* 0x0003800001147983 */ /* 0x000ee20000100800 */
[----:B--2---:R-:W-:-:S03]  /*60f0*/  IADD3 R18, P3, R166, UR42, RZ ;  /* 0x0000002aa6127c10 */ /* 0x004fc6000ff7e0ff */
[----:B------:R-:W2:Y:S01]  /*6100*/  LDL R166, [R1+0x34c] ;  /* 0x00034c0001a67983 */ /* 0x000ea20000100800 */
[----:B0-----:R-:W-:-:S03]  /*6110*/  IADD3 R16, P4, R188, UR42, RZ ;  /* 0x0000002abc107c10 */ /* 0x001fc6000ff9e0ff */
[----:B------:R-:W4:Y:S01]  /*6120*/  LDL R188, [R1+0x364] ;  /* 0x0003640001bc7983 */ /* 0x000f220000100800 */
[----:B-1----:R-:W-:Y:S02]  /*6130*/  PRMT R15, RZ, 0x7610, R15 ;  /* 0x00007610ff0f7816 */ /* 0x002fe4000000000f */
[----:B------:R-:W-:Y:S02]  /*6140*/  IADD3.X R17, R167, UR43, RZ, P4, !PT ;  /* 0x0000002ba7117c10 */ /* 0x000fe4000a7fe4ff */
[----:B------:R-:W3:Y:S01]  /*6150*/  LDL R167, [R1+0x37c] ;  /* 0x00037c0001a77983 */ /* 0x000ee20000100800 */
[----:B------:R-:W-:Y:S02]  /*6160*/  IADD3.X R19, R189, UR43, RZ, P3, !PT ;  /* 0x0000002bbd137c10 */ /* 0x000fe40009ffe4ff */
[----:B------:R-:W-:Y:S01]  /*6170*/  PRMT R179, RZ, 0x7610, R179 ;  /* 0x00007610ffb37816 */ /* 0x000fe200000000b3 */
[----:B------:R-:W3:Y:S04]  /*6180*/  LDL R189, [R1+0x378] ;  /* 0x0003780001bd7983 */ /* 0x000ee80000100800 */
[----:B------:R0:W3:Y:S04]  /*6190*/  @P1 LDG.E.U8 R15, desc[UR40][R18.64] ;  /* 0x00000028120f1981 */ /* 0x0000e8000c1e1100 */
[----:B------:R1:W3:Y:S01]  /*61a0*/  @P1 LDG.E.U8 R179, desc[UR40][R16.64] ;  /* 0x0000002810b31981 */ /* 0x0002e2000c1e1100 */
[----:B0-----:R-:W-:-:S03]  /*61b0*/  IADD3 R18, P2, R191, UR42, RZ ;  /* 0x0000002abf127c10 */ /* 0x001fc6000ff5e0ff */
[----:B------:R-:W3:Y:S01]  /*61c0*/  LDL R191, [R1+0x370] ;  /* 0x0003700001bf7983 */ /* 0x000ee20000100800 */
[----:B-1----:R-:W-:-:S03]  /*61d0*/  IADD3 R16, P3, R190, UR42, RZ ;  /* 0x0000002abe107c10 */ /* 0x002fc6000ff7e0ff */
[----:B------:R-:W3:Y:S01]  /*61e0*/  LDL R190, [R1+0x388] ;  /* 0x0003880001be7983 */ /* 0x000ee20000100800 */
[----:B--2---:R-:W-:-:S03]  /*61f0*/  IADD3.X R19, R166, UR43, RZ, P2, !PT ;  /* 0x0000002ba6137c10 */ /* 0x004fc600097fe4ff */
[----:B------:R-:W2:Y:S01]  /*6200*/  LDL R166, [R1+0x374] ;  /* 0x0003740001a67983 */ /* 0x000ea20000100800 */
[----:B----4-:R-:W-:-:S03]  /*6210*/  IADD3.X R17, R188, UR43, RZ, P3, !PT ;  /* 0x0000002bbc117c10 */ /* 0x010fc60009ffe4ff */
[----:B------:R-:W4:Y:S01]  /*6220*/  LDL R188, [R1+0x36c] ;  /* 0x00036c0001bc7983 */ /* 0x000f220000100800 */
[----:B---3--:R-:W-:Y:S02]  /*6230*/  IADD3 R20, P3, R20, UR42, RZ ;  /* 0x0000002a14147c10 */ /* 0x008fe4000ff7e0ff */
[----:B------:R-:W-:Y:S02]  /*6240*/  PRMT R178, RZ, 0x7610, R178 ;  /* 0x00007610ffb27816 */ /* 0x000fe400000000b2 */
[----:B------:R-:W-:-:S04]  /*6250*/  PRMT R177, RZ, 0x7610, R177 ;  /* 0x00007610ffb17816 */ /* 0x000fc800000000b1 */
[----:B------:R0:W3:Y:S04]  /*6260*/  @P1 LDG.E.U8 R178, desc[UR40][R18.64] ;  /* 0x0000002812b21981 */ /* 0x0000e8000c1e1100 */
[----:B------:R1:W3:Y:S01]  /*6270*/  @P1 LDG.E.U8 R177, desc[UR40][R16.64] ;  /* 0x0000002810b11981 */ /* 0x0002e2000c1e1100 */
[----:B------:R-:W-:-:S03]  /*6280*/  IADD3.X R21, R167, UR43, RZ, P3, !PT ;  /* 0x0000002ba7157c10 */ /* 0x000fc60009ffe4ff */
[----:B------:R-:W3:Y:S01]  /*6290*/  LDL R167, [R1+0x384] ;  /* 0x0003840001a77983 */ /* 0x000ee20000100800 */
[----:B0-----:R-:W-:-:S03]  /*62a0*/  IADD3 R18, P1, R189, UR42, RZ ;  /* 0x0000002abd127c10 */ /* 0x001fc6000ff3e0ff */
[----:B------:R-:W3:Y:S01]  /*62b0*/  LDL R189, [R1+0x3a0] ;  /* 0x0003a00001bd7983 */ /* 0x000ee20000100800 */
[----:B-1----:R-:W-:Y:S02]  /*62c0*/  IADD3 R16, P3, R191, UR42, RZ ;  /* 0x0000002abf107c10 */ /* 0x002fe4000ff7e0ff */
[----:B------:R-:W-:Y:S01]  /*62d0*/  ISETP.GT.AND P2, PT, R3, 0x15, PT ;  /* 0x000000150300780c */ /* 0x000fe20003f44270 */
[----:B------:R-:W3:Y:S01]  /*62e0*/  LDL R191, [R1+0x3a8] ;  /* 0x0003a80001bf7983 */ /* 0x000ee20000100800 */
[----:B--2---:R-:W-:-:S03]  /*62f0*/  IADD3.X R19, R166, UR43, RZ, P1, !PT ;  /* 0x0000002ba6137c10 */ /* 0x004fc60008ffe4ff */
[----:B------:R-:W2:Y:S01]  /*6300*/  LDL R166, [R1+0x398] ;  /* 0x0003980001a67983 */ /* 0x000ea20000100800 */
[----:B----4-:R-:W-:-:S03]  /*6310*/  IADD3.X R17, R188, UR43, RZ, P3, !PT ;  /* 0x0000002bbc117c10 */ /* 0x010fc60009ffe4ff */
[----:B------:R-:W4:Y:S01]  /*6320*/  LDL R188, [R1+0x394] ;  /* 0x0003940001bc7983 */ /* 0x000f220000100800 */
[----:B------:R-:W-:Y:S02]  /*6330*/  PRMT R162, RZ, 0x7610, R162 ;  /* 0x00007610ffa27816 */ /* 0x000fe400000000a2 */
[----:B------:R-:W-:-:S04]  /*6340*/  PRMT R22, RZ, 0x7610, R22 ;  /* 0x00007610ff167816 */ /* 0x000fc80000000016 */
[----:B------:R0:W4:Y:S02]  /*6350*/  @P2 LDG.E.U8 R162, desc[UR40][R18.64] ;  /* 0x0000002812a22981 */ /* 0x000124000c1e1100 */
[----:B0-----:R-:W-:Y:S02]  /*6360*/  IADD3 R18, P4, R190, UR42, RZ ;  /* 0x0000002abe127c10 */ /* 0x001fe4000ff9e0ff */
[----:B------:R-:W4:Y:S02]  /*6370*/  LDL R190, [R1+0x38c] ;  /* 0x00038c0001be7983 */ /* 0x000f240000100800 */
[----:B---3--:R-:W-:-:S05]  /*6380*/  IADD3.X R19, R167, UR43, RZ, P4, !PT ;  /* 0x0000002ba7137c10 */ /* 0x008fca000a7fe4ff */
[----:B------:R-:W3:Y:S01]  /*6390*/  @P2 LDG.E.U8 R22, desc[UR40][R18.64] ;  /* 0x0000002812162981 */ /* 0x000ee2000c1e1100 */
[----:B------:R-:W-:-:S06]  /*63a0*/  PRMT R176, RZ, 0x7610, R176 ;  /* 0x00007610ffb07816 */ /* 0x000fcc00000000b0 */
[----:B------:R0:W3:Y:S04]  /*63b0*/  @P2 LDG.E.U8 R176, desc[UR40][R20.64] ;  /* 0x0000002814b02981 */ /* 0x0000e8000c1e1100 */
[----:B------:R-:W3:Y:S01]  /*63c0*/  LDL R19, [R1+0x390] ;  /* 0x0003900001137983 */ /* 0x000ee20000100800 */
[----:B0-----:R-:W-:-:S06]  /*63d0*/  PRMT R21, RZ, 0x7610, R21 ;  /* 0x00007610ff157816 */ /* 0x001fcc0000000015 */
[----:B------:R0:W3:Y:S02]  /*63e0*/  @P2 LDG.E.U8 R21, desc[UR40][R16.64] ;  /* 0x0000002810152981 */ /* 0x0000e4000c1e1100 */
[----:B0-----:R-:W-:Y:S02]  /*63f0*/  IADD3 R16, P3, R189, UR42, RZ ;  /* 0x0000002abd107c10 */ /* 0x001fe4000ff7e0ff */
[----:B------:R-:W3:Y:S01]  /*6400*/  LDL R189, [R1+0x3a4] ;  /* 0x0003a40001bd7983 */ /* 0x000ee20000100800 */
[----:B--2---:R-:W-:-:S04]  /*6410*/  IADD3 R166, P4, R166, UR42, RZ ;  /* 0x0000002aa6a67c10 */ /* 0x004fc8000ff9e0ff */
[----:B----4-:R-:W-:Y:S02]  /*6420*/  IADD3.X R167, R188, UR43, RZ, P4, !PT ;  /* 0x0000002bbca77c10 */ /* 0x010fe4000a7fe4ff */
[----:B------:R-:W2:Y:S01]  /*6430*/  LDL R188, [R1+0x68] ;  /* 0x0000680001bc7983 */ /* 0x000ea20000100800 */
[----:B------:R-:W-:Y:S02]  /*6440*/  ISETP.GT.AND P1, PT, R3, 0x16, PT ;  /* 0x000000160300780c */ /* 0x000fe40003f24270 */
[----:B------:R-:W-:Y:S02]  /*6450*/  PRMT R20, RZ, 0x7610, R20 ;  /* 0x00007610ff147816 */ /* 0x000fe40000000014 */
[----:B------:R-:W-:Y:S02]  /*6460*/  IADD3.X R17, R248, UR43, RZ, P3, !PT ;  /* 0x0000002bf8117c10 */ /* 0x000fe40009ffe4ff */
[----:B------:R-:W-:Y:S01]  /*6470*/  PRMT R175, RZ, 0x7610, R175 ;  /* 0x00007610ffaf7816 */ /* 0x000fe200000000af */
[----:B------:R-:W4:Y:S06]  /*6480*/  LDL R248, [R1+0x6c] ;  /* 0x00006c0001f87983 */ /* 0x000f2c0000100800 */
[----:B------:R3:W4:Y:S01]  /*6490*/  @P1 LDG.E.U8 R20, desc[UR40][R16.64] ;  /* 0x0000002810141981 */ /* 0x000722000c1e1100 */
[----:B------:R-:W-:-:S03]  /*64a0*/  IADD3 R18, P2, R191, UR42, RZ ;  /* 0x0000002abf127c10 */ /* 0x000fc6000ff5e0ff */
[----:B------:R-:W4:Y:S01]  /*64b0*/  LDL R191, [R1+0x3b0] ;  /* 0x0003b00001bf7983 */ /* 0x000f220000100800 */
[----:B---3--:R-:W-:-:S04]  /*64c0*/  IADD3 R16, P3, R19, UR42, RZ ;  /* 0x0000002a13107c10 */ /* 0x008fc8000ff7e0ff */
[----:B------:R-:W-:Y:S02]  /*64d0*/  IADD3.X R17, R190, UR43, RZ, P3, !PT ;  /* 0x0000002bbe117c10 */ /* 0x000fe40009ffe4ff */
[----:B------:R-:W-:Y:S01]  /*64e0*/  PRMT R174, RZ, 0x7610, R174 ;  /* 0x00007610ffae7816 */ /* 0x000fe200000000ae */
[----:B------:R-:W3:Y:S04]  /*64f0*/  LDL R190, [R1+0x3b8] ;  /* 0x0003b80001be7983 */ /* 0x000ee80000100800 */
[----:B------:R-:W3:Y:S04]  /*6500*/  @P1 LDG.E.U8 R175, desc[UR40][R16.64] ;  /* 0x0000002810af1981 */ /* 0x000ee8000c1e1100 */
[----:B------:R0:W3:Y:S04]  /*6510*/  @P1 LDG.E.U8 R174, desc[UR40][R166.64] ;  /* 0x00000028a6ae1981 */ /* 0x0000e8000c1e1100 */
[----:B------:R-:W3:Y:S01]  /*6520*/  LDL R17, [R1+0x3b4] ;  /* 0x0003b40001117983 */ /* 0x000ee20000100800 */
[----:B------:R-:W-:-:S03]  /*6530*/  IADD3.X R19, R189, UR43, RZ, P2, !PT ;  /* 0x0000002bbd137c10 */ /* 0x000fc600097fe4ff */
[----:B------:R-:W3:Y:S01]  /*6540*/  LDL R189, [R1+0x3ac] ;  /* 0x0003ac0001bd7983 */ /* 0x000ee20000100800 */
[C---:B--2---:R-:W-:Y:S01]  /*6550*/  IADD3 RZ, P3, R188.reuse, UR42, RZ ;  /* 0x0000002abcff7c10 */ /* 0x044fe2000ff7e0ff */
[----:B0-----:R-:W-:Y:S02]  /*6560*/  VIADD R166, R188, UR42 ;  /* 0x0000002abca67c36 */ /* 0x001fe40008000000 */
[----:B------:R-:W2:Y:S01]  /*6570*/  LDL R188, [R1+0x70] ;  /* 0x0000700001bc7983 */ /* 0x000ea20000100800 */
[----:B------:R-:W-:Y:S02]  /*6580*/  ISETP.GT.AND P2, PT, R3, 0x17, PT ;  /* 0x000000170300780c */ /* 0x000fe40003f44270 */
[----:B------:R-:W-:Y:S02]  /*6590*/  PRMT R172, RZ, 0x7610, R172 ;  /* 0x00007610ffac7816 */ /* 0x000fe400000000ac */
[----:B------:R-:W-:Y:S01]  /*65a0*/  PRMT R173, RZ, 0x7610, R173 ;  /* 0x00007610ffad7816 */ /* 0x000fe200000000ad */
[----:B----4-:R-:W-:Y:S01]  /*65b0*/  VIADD R16, R248, UR42 ;  /* 0x0000002af8107c36 */ /* 0x010fe20008000000 */
[----:B------:R-:W-:-:S04]  /*65c0*/  PRMT R11, RZ, 0x7610, R11 ;  /* 0x00007610ff0b7816 */ /* 0x000fc8000000000b */
[----:B------:R0:W4:Y:S01]  /*65d0*/  @P1 LDG.E.U8 R173, desc[UR40][R18.64] ;  /* 0x0000002812ad1981 */ /* 0x000122000c1e1100 */
[----:B------:R-:W-:-:S03]  /*65e0*/  IADD3 RZ, P1, R248, UR42, RZ ;  /* 0x0000002af8ff7c10 */ /* 0x000fc6000ff3e0ff */
[----:B------:R-:W4:Y:S01]  /*65f0*/  LDL R248, [R1+0x78] ;  /* 0x0000780001f87983 */ /* 0x000f220000100800 */
[----:B---3--:R-:W-:Y:S02]  /*6600*/  IADD3.X R167, R17, UR43, RZ, P3, !PT ;  /* 0x0000002b11a77c10 */ /* 0x008fe40009ffe4ff */
[----:B0-----:R-:W-:Y:S02]  /*6610*/  IADD3 R18, P3, R191, UR42, RZ ;  /* 0x0000002abf127c10 */ /* 0x001fe4000ff7e0ff */
[----:B------:R-:W3:Y:S04]  /*6620*/  LDL R191, [R1+0x3c0] ;  /* 0x0003c00001bf7983 */ /* 0x000ee80000100800 */
[----:B------:R-:W4:Y:S01]  /*6630*/  @P2 LDG.E.U8 R172, desc[UR40][R166.64] ;  /* 0x00000028a6ac2981 */ /* 0x000f22000c1e1100 */
[----:B------:R-:W-:-:S02]  /*6640*/  IADD3.X R19, R189, UR43, RZ, P3, !PT ;  /* 0x0000002bbd137c10 */ /* 0x000fc40009ffe4ff */
[----:B------:R-:W-:Y:S01]  /*6650*/  IADD3.X R17, R190, UR43, RZ, P1, !PT ;  /* 0x0000002bbe117c10 */ /* 0x000fe20008ffe4ff */
[----:B------:R-:W4:Y:S04]  /*6660*/  LDL R189, [R1+0x7c] ;  /* 0x00007c0001bd7983 */ /* 0x000f280000100800 */
[----:B------:R-:W4:Y:S04]  /*6670*/  LDL R190, [R1+0x3c4] ;  /* 0x0003c40001be7983 */ /* 0x000f280000100800 */
[----:B------:R-:W3:Y:S04]  /*6680*/  LDL R167, [R1+0x74] ;  /* 0x0000740001a77983 */ /* 0x000ee80000100800 */
[----:B------:R-:W4:Y:S04]  /*6690*/  LDL R166, [R1+0x3bc] ;  /* 0x0003bc0001a67983 */ /* 0x000f280000100800 */
[----:B------:R0:W4:Y:S01]  /*66a0*/  @P2 LDG.E.U8 R11, desc[UR40][R18.64] ;  /* 0x00000028120b2981 */ /* 0x000122000c1e1100 */
[C---:B--2---:R-:W-:Y:S01]  /*66b0*/  IADD3 RZ, P4, R188.reuse, UR42, RZ ;  /* 0x0000002abcff7c10 */ /* 0x044fe2000ff9e0ff */
[----:B0-----:R-:W-:-:S02]  /*66c0*/  VIADD R18, R188, UR42 ;  /* 0x0000002abc127c36 */ /* 0x001fc40008000000 */
[----:B------:R-:W2:Y:S01]  /*66d0*/  LDL R188, [R1+0x3c8] ;  /* 0x0003c80001bc7983 */ /* 0x000ea20000100800 */
[----:B------:R-:W-:Y:S02]  /*66e0*/  PRMT R155, RZ, 0x7610, R155 ;  /* 0x00007610ff9b7816 */ /* 0x000fe4000000009b */
[----:B------:R-:W-:-:S04]  /*66f0*/  ISETP.GT.AND P1, PT, R3, 0x18, PT ;  /* 0x000000180300780c */ /* 0x000fc80003f24270 */
[----:B------:R0:W2:Y:S01]  /*6700*/  @P2 LDG.E.U8 R155, desc[UR40][R16.64] ;  /* 0x00000028109b2981 */ /* 0x0000a2000c1e1100 */
[----:B------:R-:W-:Y:S02]  /*6710*/  PRMT R14, RZ, 0x7610, R14 ;  /* 0x00007610ff0e7816 */ /* 0x000fe4000000000e */
[----:B------:R-:W-:Y:S02]  /*6720*/  PRMT R171, RZ, 0x7610, R171 ;  /* 0x00007610ffab7816 */ /* 0x000fe400000000ab */
[----:B0-----:R-:W-:Y:S02]  /*6730*/  PRMT R16, RZ, 0x7610, R16 ;  /* 0x00007610ff107816 */ /* 0x001fe40000000010 */
[----:B------:R-:W-:Y:S02]  /*6740*/  PRMT R170, RZ, 0x7610, R170 ;  /* 0x00007610ffaa7816 */ /* 0x000fe400000000aa */
[C---:B---3--:R-:W-:Y:S02]  /*6750*/  IADD3 RZ, P3, R167.reuse, UR42, RZ ;  /* 0x0000002aa7ff7c10 */ /* 0x048fe4000ff7e0ff */
[----:B----4-:R-:W-:Y:S01]  /*6760*/  IADD3.X R19, R166, UR43, RZ, P4, !PT ;  /* 0x0000002ba6137c10 */ /* 0x010fe2000a7fe4ff */
[----:B------:R-:W-:Y:S01]  /*6770*/  VIADD R166, R167, UR42 ;  /* 0x0000002aa7a67c36 */ /* 0x000fe20008000000 */
[----:B------:R-:W-:-:S02]  /*6780*/  IADD3.X R167, R191, UR43, RZ, P3, !PT ;  /* 0x0000002bbfa77c10 */ /* 0x000fc40009ffe4ff */
[----:B------:R-:W-:Y:S01]  /*6790*/  IADD3 RZ, P3, R248, UR42, RZ ;  /* 0x0000002af8ff7c10 */ /* 0x000fe2000ff7e0ff */
[----:B------:R0:W3:Y:S01]  /*67a0*/  @P2 LDG.E.U8 R16, desc[UR40][R18.64] ;  /* 0x0000002812102981 */ /* 0x0000e2000c1e1100 */
[----:B------:R-:W-:-:S03]  /*67b0*/  IADD3 RZ, P2, R189, UR42, RZ ;  /* 0x0000002abdff7c10 */ /* 0x000fc6000ff5e0ff */
[----:B------:R1:W4:Y:S04]  /*67c0*/  @P1 LDG.E.U8 R14, desc[UR40][R166.64] ;  /* 0x00000028a60e1981 */ /* 0x000328000c1e1100 */
[----:B------:R-:W3:Y:S01]  /*67d0*/  LDL R191, [R1+0x84] ;  /* 0x0000840001bf7983 */ /* 0x000ee20000100800 */
[----:B0-----:R-:W-:Y:S01]  /*67e0*/  VIADD R18, R248, UR42 ;  /* 0x0000002af8127c36 */ /* 0x001fe20008000000 */
[----:B------:R-:W-:Y:S02]  /*67f0*/  IADD3.X R19, R190, UR43, RZ, P3, !PT ;  /* 0x0000002bbe137c10 */ /* 0x000fe40009ffe4ff */
[----:B------:R-:W4:Y:S01]  /*6800*/  LDL R248, [R1+0x88] ;  /* 0x0000880001f87983 */ /* 0x000f220000100800 */
[----:B-1----:R-:W-:-:S03]  /*6810*/  VIADD R166, R189, UR42 ;  /* 0x0000002abda67c36 */ /* 0x002fc60008000000 */
[----:B------:R-:W4:Y:S04]  /*6820*/  @P1 LDG.E.U8 R171, desc[UR40][R18.64] ;  /* 0x0000002812ab1981 */ /* 0x000f28000c1e1100 */
[----:B------:R-:W4:Y:S04]  /*6830*/  LDL R190, [R1+0x3d0] ;  /* 0x0003d00001be7983 */ /* 0x000f280000100800 */
[----:B------:R-:W4:Y:S04]  /*6840*/  LDL R189, [R1+0x3d4] ;  /* 0x0003d40001bd7983 */ /* 0x000f280000100800 */
[----:B------:R-:W4:Y:S01]  /*6850*/  LDL R19, [R1+0x80] ;  /* 0x0000800001137983 */ /* 0x000f220000100800 */
[----:B--2---:R-:W-:-:S02]  /*6860*/  IADD3.X R167, R188, UR43, RZ, P2, !PT ;  /* 0x0000002bbca77c10 */ /* 0x004fc400097fe4ff */
[----:B------:R-:W-:Y:S01]  /*6870*/  PRMT R168, RZ, 0x7610, R168 ;  /* 0x00007610ffa87816 */ /* 0x000fe200000000a8 */
[----:B------:R-:W2:Y:S04]  /*6880*/  LDL R188, [R1+0x8c] ;  /* 0x00008c0001bc7983 */ /* 0x000ea80000100800 */
[----:B------:R0:W2:Y:S04]  /*6890*/  @P1 LDG.E.U8 R170, desc[UR40][R166.64] ;  /* 0x00000028a6aa1981 */ /* 0x0000a8000c1e1100 */
[----:B------:R-:W2:Y:S01]  /*68a0*/  LDL R167, [R1+0x3cc] ;  /* 0x0003cc0001a77983 */ /* 0x000ea20000100800 */
[----:B------:R-:W-:-:S02]  /*68b0*/  ISETP.GT.AND P2, PT, R3, 0x19, PT ;  /* 0x000000190300780c */ /* 0x000fc40003f44270 */
[C---:B---3--:R-:W-:Y:S01]  /*68c0*/  IADD3 RZ, P3, R191.reuse, UR42, RZ ;  /* 0x0000002abfff7c10 */ /* 0x048fe2000ff7e0ff */
[----:B0-----:R-:W-:Y:S01]  /*68d0*/  VIADD R166, R191, UR42 ;  /* 0x0000002abfa67c36 */ /* 0x001fe20008000000 */
[----:B------:R-:W-:Y:S01]  /*68e0*/  PRMT R169, RZ, 0x7610, R169 ;  /* 0x00007610ffa97816 */ /* 0x000fe200000000a9 */
[----:B------:R-:W3:Y:S01]  /*68f0*/  LDL R191, [R1+0x90] ;  /* 0x0000900001bf7983 */ /* 0x000ee20000100800 */
[C---:B----4-:R-:W-:Y:S01]  /*6900*/  IADD3 RZ, P4, R19.reuse, UR42, RZ ;  /* 0x0000002a13ff7c10 */ /* 0x050fe2000ff9e0ff */
[----:B------:R-:W-:-:S03]  /*6910*/  VIADD R18, R19, UR42 ;  /* 0x0000002a13127c36 */ /* 0x000fc60008000000 */
[----:B--2---:R-:W-:Y:S02]  /*6920*/  IADD3.X R19, R167, UR43, RZ, P4, !PT ;  /* 0x0000002ba7137c10 */ /* 0x004fe4000a7fe4ff */
[----:B------:R-:W-:Y:S02]  /*6930*/  IADD3.X R167, R190, UR43, RZ, P3, !PT ;  /* 0x0000002bbea77c10 */ /* 0x000fe40009ffe4ff */
[----:B------:R-:W-:Y:S01]  /*6940*/  IADD3 RZ, P3, R248, UR42, RZ ;  /* 0x0000002af8ff7c10 */ /* 0x000fe2000ff7e0ff */
[----:B------:R-:W2:Y:S04]  /*6950*/  @P1 LDG.E.U8 R169, desc[UR40][R18.64] ;  /* 0x0000002812a91981 */ /* 0x000ea8000c1e1100 */
[----:B------:R0:W4:Y:S01]  /*6960*/  @P2 LDG.E.U8 R168, desc[UR40][R166.64] ;  /* 0x00000028a6a82981 */ /* 0x000122000c1e1100 */
[----:B------:R-:W-:-:S03]  /*6970*/  PRMT R161, RZ, 0x7610, R161 ;  /* 0x00007610ffa17816 */ /* 0x000fc600000000a1 */
[----:B------:R-:W2:Y:S01]  /*6980*/  LDL R190, [R1+0x3dc] ;  /* 0x0003dc0001be7983 */ /* 0x000ea20000100800 */
[----:B0-----:R-:W-:-:S03]  /*6990*/  IADD3.X R167, R189, UR43, RZ, P3, !PT ;  /* 0x0000002bbda77c10 */ /* 0x001fc60009ffe4ff */
[----:B------:R-:W3:Y:S01]  /*69a0*/  LDL R189, [R1+0x3d8] ;  /* 0x0003d80001bd7983 */ /* 0x000ee20000100800 */
[C---:B------:R-:W-:Y:S01]  /*69b0*/  IADD3 RZ, P1, R188.reuse, UR42, RZ ;  /* 0x0000002abcff7c10 */ /* 0x040fe2000ff3e0ff */
[----:B------:R-:W-:Y:S02]  /*69c0*/  VIADD R188, R188, UR42 ;  /* 0x0000002abcbc7c36 */ /* 0x000fe40008000000 */
[----:B------:R-:W-:Y:S02]  /*69d0*/  VIADD R166, R248, UR42 ;  /* 0x0000002af8a67c36 */ /* 0x000fe40008000000 */
[----:B------:R-:W4:Y:S01]  /*69e0*/  LDL R248, [R1+0x94] ;  /* 0x0000940001f87983 */ /* 0x000f220000100800 */
[----:B------:R-:W-:Y:S02]  /*69f0*/  PRMT R18, RZ, 0x7610, R18 ;  /* 0x00007610ff127816 */ /* 0x000fe40000000012 */
[----:B------:R-:W-:-:S04]  /*6a00*/  PRMT R19, RZ, 0x7610, R19 ;  /* 0x00007610ff137816 */ /* 0x000fc80000000013 */
[----:B------:R0:W4:Y:S01]  /*6a10*/  @P2 LDG.E.U8 R18, desc[UR40][R166.64] ;  /* 0x00000028a6122981 */ /* 0x000122000c1e1100 */
[----:B---3--:R-:W-:-:S05]  /*6a20*/  IADD3.X R189, R189, UR43, RZ, P1, !PT ;  /* 0x0000002bbdbd7c10 */ /* 0x008fca0008ffe4ff */
[----:B------:R-:W3:Y:S04]  /*6a30*/  @P2 LDG.E.U8 R161, desc[UR40][R188.64] ;  /* 0x00000028bca12981 */ /* 0x000ee8000c1e1100 */
[----:B------:R-:W3:Y:S04]  /*6a40*/  LDL R188, [R1+0x3e0] ;  /* 0x0003e00001bc7983 */ /* 0x000ee80000100800 */
[----:B------:R-:W3:Y:S01]  /*6a50*/  LDL R189, [R1+0x98] ;  /* 0x0000980001bd7983 */ /* 0x000ee20000100800 */
[C---:B------:R-:W-:Y:S01]  /*6a60*/  IADD3 RZ, P3, R191.reuse, UR42, RZ ;  /* 0x0000002abfff7c10 */ /* 0x040fe2000ff7e0ff */
[----:B0-----:R-:W-:-:S02]  /*6a70*/  VIADD R166, R191, UR42 ;  /* 0x0000002abfa67c36 */ /* 0x001fc40008000000 */
[----:B------:R-:W3:Y:S01]  /*6a80*/  LDL R191, [R1+0x3e8] ;  /* 0x0003e80001bf7983 */ /* 0x000ee20000100800 */
[----:B--2---:R-:W-:Y:S02]  /*6a90*/  IADD3.X R167, R190, UR43, RZ, P3, !PT ;  /* 0x0000002bbea77c10 */ /* 0x004fe40009ffe4ff */
[C---:B----4-:R-:W-:Y:S01]  /*6aa0*/  IADD3 RZ, P3, R248.reuse, UR42, RZ ;  /* 0x0000002af8ff7c10 */ /* 0x050fe2000ff7e0ff */
[----:B------:R-:W2:Y:S04]  /*6ab0*/  LDL R190, [R1+0xa0] ;  /* 0x0000a00001be7983 */ /* 0x000ea80000100800 */
[----:B------:R0:W4:Y:S02]  /*6ac0*/  @P2 LDG.E.U8 R19, desc[UR40][R166.64] ;  /* 0x00000028a6132981 */ /* 0x000124000c1e1100 */
[----:B0-----:R-:W-:-:S02]  /*6ad0*/  VIADD R166, R248, UR42 ;  /* 0x0000002af8a67c36 */ /* 0x001fc40008000000 */
[----:B------:R-:W4:Y:S01]  /*6ae0*/  LDL.LU R248, [R1+0x46c] ;  /* 0x00046c0001f87983 */ /* 0x000f220000300800 */
[----:B---3--:R-:W-:Y:S02]  /*6af0*/  IADD3.X R167, R188, UR43, RZ, P3, !PT ;  /* 0x0000002bbca77c10 */ /* 0x008fe40009ffe4ff */
[C---:B------:R-:W-:Y:S01]  /*6b00*/  IADD3 RZ, P2, R189.reuse, UR42, RZ ;  /* 0x0000002abdff7c10 */ /* 0x040fe2000ff5e0ff */
[----:B------:R-:W-:Y:S02]  /*6b10*/  VIADD R188, R189, UR42 ;  /* 0x0000002abdbc7c36 */ /* 0x000fe40008000000 */
[----:B------:R-:W3:Y:S01]  /*6b20*/  LDL R189, [R1+0x3e4] ;  /* 0x0003e40001bd7983 */ /* 0x000ee20000100800 */
[----:B------:R-:W-:Y:S02]  /*6b30*/  ISETP.GT.AND P1, PT, R3, 0x1a, PT ;  /* 0x0000001a0300780c */ /* 0x000fe40003f24270 */
[----:B------:R-:W-:-:S11]  /*6b40*/  PRMT R17, RZ, 0x7610, R17 ;  /* 0x00007610ff117816 */ /* 0x000fd60000000011 */
[----:B------:R0:W4:Y:S02]  /*6b50*/  @P1 LDG.E.U8 R17, desc[UR40][R166.64] ;  /* 0x00000028a6111981 */ /* 0x000124000c1e1100 */
[----:B0-----:R-:W-:Y:S02]  /*6b60*/  PRMT R167, RZ, 0x7610, R167 ;  /* 0x00007610ffa77816 */ /* 0x001fe400000000a7 */
[----:B---3--:R-:W-:-:S05]  /*6b70*/  IADD3.X R189, R189, UR43, RZ, P2, !PT ;  /* 0x0000002bbdbd7c10 */ /* 0x008fca00097fe4ff */
[----:B------:R0:W3:Y:S04]  /*6b80*/  @P1 LDG.E.U8 R167, desc[UR40][R188.64] ;  /* 0x00000028bca71981 */ /* 0x0000e8000c1e1100 */
[----:B------:R-:W2:Y:S01]  /*6b90*/  LDL R189, [R1+0x9c] ;  /* 0x00009c0001bd7983 */ /* 0x000ea20000100800 */
[----:B------:R-:W-:Y:S02]  /*6ba0*/  PRMT R166, RZ, 0x7610, R166 ;  /* 0x00007610ffa67816 */ /* 0x000fe400000000a6 */
[C---:B--2---:R-:W-:Y:S01]  /*6bb0*/  IADD3 RZ, P2, R189.reuse, UR42, RZ ;  /* 0x0000002abdff7c10 */ /* 0x044fe2000ff5e0ff */
[----:B0-----:R-:W-:-:S03]  /*6bc0*/  VIADD R188, R189, UR42 ;  /* 0x0000002abdbc7c36 */ /* 0x001fc60008000000 */
[----:B------:R-:W-:Y:S02]  /*6bd0*/  IADD3.X R189, R191, UR43, RZ, P2, !PT ;  /* 0x0000002bbfbd7c10 */ /* 0x000fe400097fe4ff */
[----:B------:R-:W2:Y:S01]  /*6be0*/  LDL R191, [R1+0x3ec] ;  /* 0x0003ec0001bf7983 */ /* 0x000ea20000100800 */
[C---:B------:R-:W-:Y:S01]  /*6bf0*/  IADD3 RZ, P2, R190.reuse, UR42, RZ ;  /* 0x0000002abeff7c10 */ /* 0x040fe2000ff5e0ff */
[----:B------:R-:W-:Y:S02]  /*6c00*/  VIADD R190, R190, UR42 ;  /* 0x0000002abebe7c36 */ /* 0x000fe40008000000 */
[----:B------:R0:W3:Y:S02]  /*6c10*/  @P1 LDG.E.U8 R166, desc[UR40][R188.64] ;  /* 0x00000028bca61981 */ /* 0x0000e4000c1e1100 */
[----:B0-----:R-:W-:Y:S02]  /*6c20*/  PRMT R188, RZ, 0x7610, R188 ;  /* 0x00007610ffbc7816 */ /* 0x001fe400000000bc */
[----:B--2---:R-:W-:-:S05]  /*6c30*/  IADD3.X R191, R191, UR43, RZ, P2, !PT ;  /* 0x0000002bbfbf7c10 */ /* 0x004fca00097fe4ff */
[----:B------:R0:W2:Y:S04]  /*6c40*/  @P1 LDG.E.U8 R188, desc[UR40][R190.64] ;  /* 0x00000028bebc1981 */ /* 0x0000a8000c1e1100 */
[----:B------:R-:W4:Y:S01]  /*6c50*/  LDL R191, [R1+0xa4] ;  /* 0x0000a40001bf7983 */ /* 0x000f220000100800 */
[----:B------:R-:W-:Y:S02]  /*6c60*/  ISETP.GT.AND P2, PT, R3, 0x1b, PT ;  /* 0x0000001b0300780c */ /* 0x000fe40003f44270 */
[C---:B----4-:R-:W-:Y:S01]  /*6c70*/  IADD3 RZ, P1, R191.reuse, UR42, RZ ;  /* 0x0000002abfff7c10 */ /* 0x050fe2000ff3e0ff */
[----:B0-----:R-:W-:Y:S02]  /*6c80*/  VIADD R190, R191, UR42 ;  /* 0x0000002abfbe7c36 */ /* 0x001fe40008000000 */
[----:B------:R-:W4:Y:S01]  /*6c90*/  LDL R191, [R1+0x3f0] ;  /* 0x0003f00001bf7983 */ /* 0x000f220000100800 */
[----:B------:R-:W-:-:S02]  /*6ca0*/  PRMT R189, RZ, 0x7610, R189 ;  /* 0x00007610ffbd7816 */ /* 0x000fc400000000bd */
[----:B----4-:R-:W-:-:S05]  /*6cb0*/  IADD3.X R191, R191, UR43, RZ, P1, !PT ;  /* 0x0000002bbfbf7c10 */ /* 0x010fca0008ffe4ff */
[----:B------:R0:W4:Y:S04]  /*6cc0*/  @P2 LDG.E.U8 R189, desc[UR40][R190.64] ;  /* 0x00000028bebd2981 */ /* 0x000128000c1e1100 */
[----:B------:R-:W3:Y:S02]  /*6cd0*/  LDL R191, [R1+0xa8] ;  /* 0x0000a80001bf7983 */ /* 0x000ee40000100800 */
[C---:B---3--:R-:W-:Y:S01]  /*6ce0*/  IADD3 RZ, P1, R191.reuse, UR42, RZ ;  /* 0x0000002abfff7c10 */ /* 0x048fe2000ff3e0ff */
[----:B0-----:R-:W-:Y:S02]  /*6cf0*/  VIADD R190, R191, UR42 ;  /* 0x0000002abfbe7c36 */ /* 0x001fe40008000000 */
[----:B------:R-:W3:Y:S01]  /*6d00*/  LDL R191, [R1+0x3f4] ;  /* 0x0003f40001bf7983 */ /* 0x000ee20000100800 */
[----:B------:R-:W-:-:S02]  /*6d10*/  PRMT R194, RZ, 0x7610, R194 ;  /* 0x00007610ffc27816 */ /* 0x000fc400000000c2 */
[----:B---3--:R-:W-:-:S05]  /*6d20*/  IADD3.X R191, R191, UR43, RZ, P1, !PT ;  /* 0x0000002bbfbf7c10 */ /* 0x008fca0008ffe4ff */
[----:B------:R0:W3:Y:S04]  /*6d30*/  @P2 LDG.E.U8 R194, desc[UR40][R190.64] ;  /* 0x00000028bec22981 */ /* 0x0000e8000c1e1100 */
[----:B------:R-:W2:Y:S02]  /*6d40*/  LDL R191, [R1+0xac] ;  /* 0x0000ac0001bf7983 */ /* 0x000ea40000100800 */
[C---:B--2---:R-:W-:Y:S01]  /*6d50*/  IADD3 RZ, P1, R191.reuse, UR42, RZ ;  /* 0x0000002abfff7c10 */ /* 0x044fe2000ff3e0ff */
[----:B0-----:R-:W-:Y:S02]  /*6d60*/  VIADD R190, R191, UR42 ;  /* 0x0000002abfbe7c36 */ /* 0x001fe40008000000 */
[----:B------:R-:W2:Y:S01]  /*6d70*/  LDL R191, [R1+0x3f8] ;  /* 0x0003f80001bf7983 */ /* 0x000ea20000100800 */
[----:B------:R-:W-:-:S03]  /*6d80*/  PRMT R196, RZ, 0x7610, R196 ;  /* 0x00007610ffc47816 */ /* 0x000fc600000000c4 */
[----:B------:R0:W-:Y:S01]  /*6d90*/  STL [R1+0x444], R7 ;  /* 0x0004440701007387 */ /* 0x0001e20000100800 */
[----:B--2---:R-:W-:-:S05]  /*6da0*/  IADD3.X R191, R191, UR43, RZ, P1, !PT ;  /* 0x0000002bbfbf7c10 */ /* 0x004fca0008ffe4ff */
[----:B------:R1:W2:Y:S04]  /*6db0*/  @P2 LDG.E.U8 R196, desc[UR40][R190.64] ;  /* 0x00000028bec42981 */ /* 0x0002a8000c1e1100 */
[----:B------:R-:W4:Y:S01]  /*6dc0*/  LDL R191, [R1+0x104] ;  /* 0x0001040001bf7983 */ /* 0x000f220000100800 */
[----:B-1----:R-:W-:Y:S01]  /*6dd0*/  VIADD R190, R7, UR54 ;  /* 0x0000003607be7c36 */ /* 0x002fe20008000000 */
[----:B------:R-:W-:Y:S02]  /*6de0*/  PRMT R201, RZ, 0x7610, R201 ;  /* 0x00007610ffc97816 */ /* 0x000fe400000000c9 */
[----:B0-----:R-:W3:Y:S02]  /*6df0*/  LDL R7, [R1+0x3fc] ;  /* 0x0003fc0001077983 */ /* 0x001ee40000100800 */
[----:B------:R-:W-:-:S04]  /*6e00*/  IADD3 R190, P1, R190, UR42, RZ ;  /* 0x0000002abebe7c10 */ /* 0x000fc8000ff3e0ff */
[----:B----4-:R-:W-:-:S05]  /*6e10*/  IADD3.X R191, R191, UR43, RZ, P1, !PT ;  /* 0x0000002bbfbf7c10 */ /* 0x010fca0008ffe4ff */
[----:B------:R0:W4:Y:S04]  /*6e20*/  @P0 LDG.E.U8 R201, desc[UR40][R190.64] ;  /* 0x00000028bec90981 */ /* 0x000128000c1e1100 */
[----:B------:R-:W2:Y:S01]  /*6e30*/  LDL R191, [R1+0xb0] ;  /* 0x0000b00001bf7983 */ /* 0x000ea20000100800 */
[----:B------:R-:W-:Y:S02]  /*6e40*/  PRMT R200, RZ, 0x7610, R200 ;  /* 0x00007610ffc87816 */ /* 0x000fe400000000c8 */
[C---:B--2---:R-:W-:Y:S01]  /*6e50*/  IADD3 RZ, P1, R191.reuse, UR42, RZ ;  /* 0x0000002abfff7c10 */ /* 0x044fe2000ff3e0ff */
[----:B0-----:R-:W-:-:S03]  /*6e60*/  VIADD R190, R191, UR42 ;  /* 0x0000002abfbe7c36 */ /* 0x001fc60008000000 */
[----:B---3--:R-:W-:Y:S02]  /*6e70*/  IADD3.X R191, R7, UR43, RZ, P1, !PT ;  /* 0x0000002b07bf7c10 */ /* 0x008fe40008ffe4ff */
[----:B------:R-:W2:Y:S04]  /*6e80*/  LDL R7, [R1+0x400] ;  /* 0x0004000001077983 */ /* 0x000ea80000100800 */
[----:B------:R0:W3:Y:S04]  /*6e90*/  @P2 LDG.E.U8 R200, desc[UR40][R190.64] ;  /* 0x00000028bec82981 */ /* 0x0000e8000c1e1100 */
[----:B------:R1:W-:Y:S01]  /*6ea0*/  STL [R1+0x448], R8 ;  /* 0x0004480801007387 */ /* 0x0003e20000100800 */
[----:B0-----:R-:W-:-:S03]  /*6eb0*/  VIADD R190, R8, UR54 ;  /* 0x0000003608be7c36 */ /* 0x001fc60008000000 */
[----:B-1----:R-:W4:Y:S02]  /*6ec0*/  LDL R8, [R1+0x100] ;  /* 0x0001000001087983 */ /* 0x002f240000100800 */
[----:B------:R-:W-:Y:S02]  /*6ed0*/  IADD3 R190, P1, R190, UR42, RZ ;  /* 0x0000002abebe7c10 */ /* 0x000fe4000ff3e0ff */
[----:B------:R-:W-:Y:S02]  /*6ee0*/  PRMT R202, RZ, 0x7610, R202 ;  /* 0x00007610ffca7816 */ /* 0x000fe400000000ca */
[----:B----4-:R-:W-:Y:S02]  /*6ef0*/  IADD3.X R191, R8, UR43, RZ, P1, !PT ;  /* 0x0000002b08bf7c10 */ /* 0x010fe40008ffe4ff */
[----:B------:R-:W4:Y:S04]  /*6f00*/  LDL R8, [R1+0x404] ;  /* 0x0004040001087983 */ /* 0x000f280000100800 */
[----:B------:R0:W3:Y:S04]  /*6f10*/  @P0 LDG.E.U8 R202, desc[UR40][R190.64] ;  /* 0x00000028beca0981 */ /* 0x0000e8000c1e1100 */
[----:B------:R1:W-:Y:S01]  /*6f20*/  STL [R1+0x44c], R6 ;  /* 0x00044c0601007387 */ /* 0x0003e20000100800 */
[----:B0-----:R-:W-:-:S03]  /*6f30*/  VIADD R190, R6, UR54 ;  /* 0x0000003606be7c36 */ /* 0x001fc60008000000 */
[----:B-1----:R-:W2:Y:S02]  /*6f40*/  LDL R6, [R1+0x108] ;  /* 0x0001080001067983 */ /* 0x002ea40000100800 */
[----:B------:R-:W-:Y:S02]  /*6f50*/  IADD3 R190, P1, R190, UR42, RZ ;  /* 0x0000002abebe7c10 */ /* 0x000fe4000ff3e0ff */
[----:B------:R-:W-:Y:S02]  /*6f60*/  PRMT R204, RZ, 0x7610, R204 ;  /* 0x00007610ffcc7816 */ /* 0x000fe400000000cc */
[----:B--2---:R-:W-:Y:S02]  /*6f70*/  IADD3.X R191, R6, UR43, RZ, P1, !PT ;  /* 0x0000002b06bf7c10 */ /* 0x004fe40008ffe4ff */
[----:B------:R-:W-:Y:S01]  /*6f80*/  PRMT R206, RZ, 0x7610, R206 ;  /* 0x00007610ffce7816 */ /* 0x000fe200000000ce */
[----:B------:R-:W2:Y:S04]  /*6f90*/  LDL R6, [R1+0x408] ;  /* 0x0004080001067983 */ /* 0x000ea80000100800 */
[----:B------:R0:W3:Y:S04]  /*6fa0*/  @P0 LDG.E.U8 R204, desc[UR40][R190.64] ;  /* 0x00000028becc0981 */ /* 0x0000e8000c1e1100 */
[----:B------:R-:W4:Y:S01]  /*6fb0*/  LDL R191, [R1+0xb4] ;  /* 0x0000b40001bf7983 */ /* 0x000f220000100800 */
[----:B------:R-:W-:-:S02]  /*6fc0*/  ISETP.GT.AND P1, PT, R3, 0x1c, PT ;  /* 0x0000001c0300780c */ /* 0x000fc40003f24270 */
[C---:B----4-:R-:W-:Y:S01]  /*6fd0*/  IADD3 RZ, P0, R191.reuse, UR42, RZ ;  /* 0x0000002abfff7c10 */ /* 0x050fe2000ff1e0ff */
[----:B0-----:R-:W-:-:S03]  /*6fe0*/  VIADD R190, R191, UR42 ;  /* 0x0000002abfbe7c36 */ /* 0x001fc60008000000 */
[----:B------:R-:W-:Y:S02]  /*6ff0*/  IADD3.X R191, R7, UR43, RZ, P0, !PT ;  /* 0x0000002b07bf7c10 */ /* 0x000fe400087fe4ff */
[----:B------:R-:W-:Y:S01]  /*7000*/  PRMT R208, RZ, 0x7610, R208 ;  /* 0x00007610ffd07816 */ /* 0x000fe200000000d0 */
[----:B------:R-:W4:Y:S04]  /*7010*/  LDL R7, [R1+0x40c] ;  /* 0x00040c0001077983 */ /* 0x000f280000100800 */
[----:B------:R0:W3:Y:S04]  /*7020*/  @P1 LDG.E.U8 R206, desc[UR40][R190.64] ;  /* 0x00000028bece1981 */ /* 0x0000e8000c1e1100 */
[----:B------:R-:W2:Y:S02]  /*7030*/  LDL R191, [R1+0xb8] ;  /* 0x0000b80001bf7983 */ /* 0x000ea40000100800 */
[C---:B--2---:R-:W-:Y:S01]  /*7040*/  IADD3 RZ, P0, R191.reuse, UR42, RZ ;  /* 0x0000002abfff7c10 */ /* 0x044fe2000ff1e0ff */
[----:B0-----:R-:W-:-:S03]  /*7050*/  VIADD R190, R191, UR42 ;  /* 0x0000002abfbe7c36 */ /* 0x001fc60008000000 */
[----:B------:R-:W-:Y:S02]  /*7060*/  IADD3.X R191, R8, UR43, RZ, P0, !PT ;  /* 0x0000002b08bf7c10 */ /* 0x000fe400087fe4ff */
[----:B------:R-:W-:Y:S01]  /*7070*/  PRMT R210, RZ, 0x7610, R210 ;  /* 0x00007610ffd27816 */ /* 0x000fe200000000d2 */
[----:B------:R-:W2:Y:S04]  /*7080*/  LDL R8, [R1+0x410] ;  /* 0x0004100001087983 */ /* 0x000ea80000100800 */
[----:B------:R0:W3:Y:S04]  /*7090*/  @P1 LDG.E.U8 R208, desc[UR40][R190.64] ;  /* 0x00000028bed01981 */ /* 0x0000e8000c1e1100 */
[----:B------:R-:W4:Y:S02]  /*70a0*/  LDL R191, [R1+0xbc] ;  /* 0x0000bc0001bf7983 */ /* 0x000f240000100800 */
        /* <DEDUP_REMOVED lines=21> */
[----:B------:R-:W2:Y:S01]  /*7200*/  LDL R191, [R1+0x414] ;  /* 0x0004140001bf7983 */ /* 0x000ea20000100800 */
[C---:B------:R-:W-:Y:S01]  /*7210*/  IADD3 RZ, P0, R6.reuse, UR42, RZ ;  /* 0x0000002a06ff7c10 */ /* 0x040fe2000ff1e0ff */
[----:B0-----:R-:W-:Y:S01]  /*7220*/  VIADD R190, R6, UR42 ;  /* 0x0000002a06be7c36 */ /* 0x001fe20008000000 */
[----:B------:R-:W-:Y:S01]  /*7230*/  PRMT R218, RZ, 0x7610, R218 ;  /* 0x00007610ffda7816 */ /* 0x000fe200000000da */
[----:B------:R-:W3:Y:S01]  /*7240*/  LDL R6, [R1+0xd4] ;  /* 0x0000d40001067983 */ /* 0x000ee20000100800 */
[----:B--2---:R-:W-:-:S05]  /*7250*/  IADD3.X R191, R191, UR43, RZ, P0, !PT ;  /* 0x0000002bbfbf7c10 */ /* 0x004fca00087fe4ff */
[----:B------:R0:W2:Y:S04]  /*7260*/  @P1 LDG.E.U8 R216, desc[UR40][R190.64] ;  /* 0x00000028bed81981 */ /* 0x0000a8000c1e1100 */
[----:B------:R-:W4:Y:S02]  /*7270*/  LDL R191, [R1+0xcc] ;  /* 0x0000cc0001bf7983 */ /* 0x000f240000100800 */
[C---:B----4-:R-:W-:Y:S01]  /*7280*/  IADD3 RZ, P0, R191.reuse, UR42, RZ ;  /* 0x0000002abfff7c10 */ /* 0x050fe2000ff1e0ff */
[----:B0-----:R-:W-:-:S03]  /*7290*/  VIADD R190, R191, UR42 ;  /* 0x0000002abfbe7c36 */ /* 0x001fc60008000000 */
[----:B------:R-:W-:Y:S02]  /*72a0*/  IADD3.X R191, R7, UR43, RZ, P0, !PT ;  /* 0x0000002b07bf7c10 */ /* 0x000fe400087fe4ff */
[----:B------:R-:W-:Y:S01]  /*72b0*/  PRMT R220, RZ, 0x7610, R220 ;  /* 0x00007610ffdc7816 */ /* 0x000fe200000000dc */
[----:B------:R-:W4:Y:S04]  /*72c0*/  LDL R7, [R1+0x424] ;  /* 0x0004240001077983 */ /* 0x000f280000100800 */
[----:B------:R0:W2:Y:S04]  /*72d0*/  @P1 LDG.E.U8 R218, desc[UR40][R190.64] ;  /* 0x00000028beda1981 */ /* 0x0000a8000c1e1100 */
[----:B------:R-:W3:Y:S02]  /*72e0*/  LDL R191, [R1+0xd0] ;  /* 0x0000d00001bf7983 */ /* 0x000ee40000100800 */
[C---:B---3--:R-:W-:Y:S01]  /*72f0*/  IADD3 RZ, P0, R191.reuse, UR42, RZ ;  /* 0x0000002abfff7c10 */ /* 0x048fe2000ff1e0ff */
[----:B0-----:R-:W-:-:S03]  /*7300*/  VIADD R190, R191, UR42 ;  /* 0x0000002abfbe7c36 */ /* 0x001fc60008000000 */
[----:B------:R-:W-:Y:S02]  /*7310*/  IADD3.X R191, R8, UR43, RZ, P0, !PT ;  /* 0x0000002b08bf7c10 */ /* 0x000fe400087fe4ff */
[----:B------:R-:W-:Y:S01]  /*7320*/  PRMT R222, RZ, 0x7610, R222 ;  /* 0x00007610ffde7816 */ /* 0x000fe200000000de */
[----:B------:R-:W3:Y:S04]  /*7330*/  LDL R8, [R1+0xe0] ;  /* 0x0000e00001087983 */ /* 0x000ee80000100800 */
[----:B------:R0:W2:Y:S04]  /*7340*/  @P1 LDG.E.U8 R220, desc[UR40][R190.64] ;  /* 0x00000028bedc1981 */ /* 0x0000a8000c1e1100 */
[----:B------:R-:W4:Y:S01]  /*7350*/  LDL R191, [R1+0x420] ;  /* 0x0004200001bf7983 */ /* 0x000f220000100800 */
[----:B------:R-:W-:-:S02]  /*7360*/  ISETP.GT.AND P1, PT, R3, 0x1e, PT ;  /* 0x0000001e0300780c */ /* 0x000fc40003f24270 */
[C---:B------:R-:W-:Y:S01]  /*7370*/  IADD3 RZ, P0, R6.reuse, UR42, RZ ;  /* 0x0000002a06ff7c10 */ /* 0x040fe2000ff1e0ff */
[----:B0-----:R-:W-:Y:S01]  /*7380*/  VIADD R190, R6, UR42 ;  /* 0x0000002a06be7c36 */ /* 0x001fe20008000000 */
[----:B------:R-:W-:Y:S01]  /*7390*/  PRMT R224, RZ, 0x7610, R224 ;  /* 0x00007610ffe07816 */ /* 0x000fe200000000e0 */
[----:B------:R-:W2:Y:S01]  /*73a0*/  LDL R6, [R1+0x42c] ;  /* 0x00042c0001067983 */ /* 0x000ea20000100800 */
[----:B----4-:R-:W-:-:S07]  /*73b0*/  IADD3.X R191, R191, UR43, RZ, P0, !PT ;  /* 0x0000002bbfbf7c10 */ /* 0x010fce00087fe4ff */
[----:B------:R0:W4:Y:S04]  /*73c0*/  @P1 LDG.E.U8 R222, desc[UR40][R190.64] ;  /* 0x00000028bede1981 */ /* 0x000128000c1e1100 */
[----:B------:R-:W3:Y:S02]  /*73d0*/  LDL R191, [R1+0xd8] ;  /* 0x0000d80001bf7983 */ /* 0x000ee40000100800 */
[C---:B---3--:R-:W-:Y:S01]  /*73e0*/  IADD3 RZ, P0, R191.reuse, UR42, RZ ;  /* 0x0000002abfff7c10 */ /* 0x048fe2000ff1e0ff */
[----:B0-----:R-:W-:-:S03]  /*73f0*/  VIADD R190, R191, UR42 ;  /* 0x0000002abfbe7c36 */ /* 0x001fc60008000000 */
[----:B------:R-:W-:Y:S02]  /*7400*/  IADD3.X R191, R7, UR43, RZ, P0, !PT ;  /* 0x0000002b07bf7c10 */ /* 0x000fe400087fe4ff */
[----:B------:R-:W-:Y:S01]  /*7410*/  PRMT R226, RZ, 0x7610, R226 ;  /* 0x00007610ffe27816 */ /* 0x000fe200000000e2 */
[----:B------:R-:W3:Y:S04]  /*7420*/  LDL R7, [R1+0xe4] ;  /* 0x0000e40001077983 */ /* 0x000ee80000100800 */
[----:B------:R0:W4:Y:S04]  /*7430*/  @P1 LDG.E.U8 R224, desc[UR40][R190.64] ;  /* 0x00000028bee01981 */ /* 0x000128000c1e1100 */
[----:B------:R-:W2:Y:S02]  /*7440*/  LDL R191, [R1+0xdc] ;  /* 0x0000dc0001bf7983 */ /* 0x000ea40000100800 */
[C---:B--2---:R-:W-:Y:S01]  /*7450*/  IADD3 RZ, P0, R191.reuse, UR42, RZ ;  /* 0x0000002abfff7c10 */ /* 0x044fe2000ff1e0ff */
[----:B0-----:R-:W-:-:S02]  /*7460*/  VIADD R190, R191, UR42 ;  /* 0x0000002abfbe7c36 */ /* 0x001fc40008000000 */
[----:B------:R-:W2:Y:S01]  /*7470*/  LDL R191, [R1+0x428] ;  /* 0x0004280001bf7983 */ /* 0x000ea20000100800 */
[----:B------:R-:W-:Y:S02]  /*7480*/  PRMT R228, RZ, 0x7610, R228 ;  /* 0x00007610ffe47816 */ /* 0x000fe400000000e4 */
[----:B--2---:R-:W-:Y:S02]  /*7490*/  IADD3.X R191, R191, UR43, RZ, P0, !PT ;  /* 0x0000002bbfbf7c10 */ /* 0x004fe400087fe4ff */
[----:B------:R-:W-:-:S03]  /*74a0*/  IADD3 RZ, P0, R8, UR42, RZ ;  /* 0x0000002a08ff7c10 */ /* 0x000fc6000ff1e0ff */
[----:B------:R0:W2:Y:S02]  /*74b0*/  @P1 LDG.E.U8 R226, desc[UR40][R190.64] ;  /* 0x00000028bee21981 */ /* 0x0000a4000c1e1100 */
[----:B0-----:R-:W-:Y:S01]  /*74c0*/  VIADD R190, R8, UR42 ;  /* 0x0000002a08be7c36 */ /* 0x001fe20008000000 */
[----:B------:R-:W-:Y:S01]  /*74d0*/  IADD3.X R191, R6, UR43, RZ, P0, !PT ;  /* 0x0000002b06bf7c10 */ /* 0x000fe200087fe4ff */
[----:B------:R-:W4:Y:S04]  /*74e0*/  LDL R8, [R1+0x438] ;  /* 0x0004380001087983 */ /* 0x000f280000100800 */
[----:B------:R0:W2:Y:S01]  /*74f0*/  @P1 LDG.E.U8 R228, desc[UR40][R190.64] ;  /* 0x00000028bee41981 */ /* 0x0000a2000c1e1100 */
[----:B------:R-:W-:Y:S02]  /*7500*/  PRMT R230, RZ, 0x7610, R230 ;  /* 0x00007610ffe67816 */ /* 0x000fe400000000e6 */
[----:B------:R-:W-:Y:S01]  /*7510*/  PRMT R232, RZ, 0x7610, R232 ;  /* 0x00007610ffe87816 */ /* 0x000fe200000000e8 */
[----:B------:R-:W2:Y:S04]  /*7520*/  LDL R6, [R1+0xf0] ;  /* 0x0000f00001067983 */ /* 0x000ea80000100800 */
[----:B------:R-:W4:Y:S01]  /*7530*/  LDL R191, [R1+0x430] ;  /* 0x0004300001bf7983 */ /* 0x000f220000100800 */
[----:B------:R-:W-:-:S02]  /*7540*/  ISETP.GT.AND P1, PT, R3, 0x1f, PT ;  /* 0x0000001f0300780c */ /* 0x000fc40003f24270 */
[C---:B---3--:R-:W-:Y:S01]  /*7550*/  IADD3 RZ, P0, R7.reuse, UR42, RZ ;  /* 0x0000002a07ff7c10 */ /* 0x048fe2000ff1e0ff */
[----:B0-----:R-:W-:Y:S02]  /*7560*/  VIADD R190, R7, UR42 ;  /* 0x0000002a07be7c36 */ /* 0x001fe40008000000 */
[----:B------:R-:W3:Y:S01]  /*7570*/  LDL R7, [R1+0x43c] ;  /* 0x00043c0001077983 */ /* 0x000ee20000100800 */
[----:B----4-:R-:W-:-:S07]  /*7580*/  IADD3.X R191, R191, UR43, RZ, P0, !PT ;  /* 0x0000002bbfbf7c10 */ /* 0x010fce00087fe4ff */
[----:B------:R0:W4:Y:S04]  /*7590*/  @P1 LDG.E.U8 R230, desc[UR40][R190.64] ;  /* 0x00000028bee61981 */ /* 0x000128000c1e1100 */
[----:B------:R-:W2:Y:S02]  /*75a0*/  LDL R191, [R1+0xe8] ;  /* 0x0000e80001bf7983 */ /* 0x000ea40000100800 */
[C---:B--2---:R-:W-:Y:S01]  /*75b0*/  IADD3 RZ, P0, R191.reuse, UR42, RZ ;  /* 0x0000002abfff7c10 */ /* 0x044fe2000ff1e0ff */
[----:B0-----:R-:W-:Y:S02]  /*75c0*/  VIADD R190, R191, UR42 ;  /* 0x0000002abfbe7c36 */ /* 0x001fe40008000000 */
[----:B------:R-:W2:Y:S02]  /*75d0*/  LDL R191, [R1+0x434] ;  /* 0x0004340001bf7983 */ /* 0x000ea40000100800 */
[----:B--2---:R-:W-:-:S05]  /*75e0*/  IADD3.X R191, R191, UR43, RZ, P0, !PT ;  /* 0x0000002bbfbf7c10 */ /* 0x004fca00087fe4ff */
[----:B------:R0:W2:Y:S04]  /*75f0*/  @P1 LDG.E.U8 R232, desc[UR40][R190.64] ;  /* 0x00000028bee81981 */ /* 0x0000a8000c1e1100 */
[----:B------:R-:W3:Y:S01]  /*7600*/  LDL R191, [R1+0xec] ;  /* 0x0000ec0001bf7983 */ /* 0x000ee20000100800 */
[----:B------:R-:W-:Y:S02]  /*7610*/  PRMT R234, RZ, 0x7610, R234 ;  /* 0x00007610ffea7816 */ /* 0x000fe400000000ea */
[----:B------:R-:W-:Y:S02]  /*7620*/  PRMT R236, RZ, 0x7610, R236 ;  /* 0x00007610ffec7816 */ /* 0x000fe400000000ec */
[----:B------:R-:W-:Y:S02]  /*7630*/  PRMT R238, RZ, 0x7610, R238 ;  /* 0x00007610ffee7816 */ /* 0x000fe400000000ee */
[----:B------:R-:W-:-:S02]  /*7640*/  PRMT R240, RZ, 0x7610, R240 ;  /* 0x00007610fff07816 */ /* 0x000fc400000000f0 */
[C---:B---3--:R-:W-:Y:S01]  /*7650*/  IADD3 RZ, P0, R191.reuse, UR42, RZ ;  /* 0x0000002abfff7c10 */ /* 0x048fe2000ff1e0ff */
[----:B0-----:R-:W-:-:S03]  /*7660*/  VIADD R190, R191, UR42 ;  /* 0x0000002abfbe7c36 */ /* 0x001fc60008000000 */
[----:B------:R-:W-:Y:S02]  /*7670*/  IADD3.X R191, R8, UR43, RZ, P0, !PT ;  /* 0x0000002b08bf7c10 */ /* 0x000fe400087fe4ff */
[----:B------:R-:W-:-:S03]  /*7680*/  IADD3 RZ, P0, R6, UR42, RZ ;  /* 0x0000002a06ff7c10 */ /* 0x000fc6000ff1e0ff */
[----:B------:R0:W3:Y:S02]  /*7690*/  @P1 LDG.E.U8 R234, desc[UR40][R190.64] ;  /* 0x00000028beea1981 */ /* 0x0000e4000c1e1100 */
[----:B0-----:R-:W-:Y:S02]  /*76a0*/  VIADD R190, R6, UR42 ;  /* 0x0000002a06be7c36 */ /* 0x001fe40008000000 */
[----:B------:R-:W0:Y:S01]  /*76b0*/  S2R R6, SR_TID.X ;  /* 0x0000000000067919 */ /* 0x000e220000002100 */
[----:B------:R-:W-:-:S05]  /*76c0*/  IADD3.X R191, R7, UR43, RZ, P0, !PT ;  /* 0x0000002b07bf7c10 */ /* 0x000fca00087fe4ff */
[----:B------:R0:W3:Y:S01]  /*76d0*/  @P1 LDG.E.U8 R236, desc[UR40][R190.64] ;  /* 0x00000028beec1981 */ /* 0x0000e2000c1e1100 */
[----:B------:R-:W-:Y:S02]  /*76e0*/  SHF.R.S32.HI R7, RZ, 0x1f, R2 ;  /* 0x0000001fff077819 */ /* 0x000fe40000011402 */
[----:B0-----:R-:W-:-:S04]  /*76f0*/  LOP3.LUT R190, R6, 0x1f, RZ, 0xc0, !PT ;  /* 0x0000001f06be7812 */ /* 0x001fc800078ec0ff */
[----:B------:R-:W-:Y:S02]  /*7700*/  ISETP.GE.AND P0, PT, R190, R3, PT ;  /* 0x00000003be00720c */ /* 0x000fe40003f06270 */
[----:B------:R-:W-:-:S05]  /*7710*/  IADD3 R190, P1, R2, R10, RZ ;  /* 0x0000000a02be7210 */ /* 0x000fca0007f3e0ff */
[----:B------:R-:W-:Y:S01]  /*7720*/  IMAD.X R191, R7, 0x1, R4, P1 ;  /* 0x0000000107bf7824 */ /* 0x000fe200008e0604 */
[----:B------:R-:W-:Y:S06]  /*7730*/  BAR.SYNC.DEFER_BLOCKING 0x0 ;  /* 0x0000000000007b1d */ /* 0x000fec0000010000 */
[----:B------:R0:W4:Y:S02]  /*7740*/  @!P0 LDG.E.U8 R238, desc[UR40][R190.64] ;  /* 0x00000028beee8981 */ /* 0x000124000c1e1100 */
[----:B0-----:R-:W-:-:S05]  /*7750*/  IADD3 R190, P1, R2, R0, RZ ;  /* 0x0000000002be7210 */ /* 0x001fca0007f3e0ff */
[----:B------:R-:W-:-:S05]  /*7760*/  IMAD.X R191, R7, 0x1, R5, P1 ;  /* 0x0000000107bf7824 */ /* 0x000fca00008e0605 */
[----:B------:R0:W2:Y:S01]  /*7770*/  @!P0 LDG.E.U8 R240, desc[UR40][R190.64] ;  /* 0x00000028bef08981 */ /* 0x0000a2000c1e1100 */
[----:B------:R-:W-:Y:S02]  /*7780*/  PRMT R242, RZ, 0x7610, R242 ;  /* 0x00007610fff27816 */ /* 0x000fe400000000f2 */
[----:B0-----:R-:W-:-:S04]  /*7790*/  IADD3 R190, P1, R2, UR13, RZ ;  /* 0x0000000d02be7c10 */ /* 0x001fc8000ff3e0ff */
[----:B------:R-:W-:-:S05]  /*77a0*/  IADD3.X R191, R7, UR14, RZ, P1, !PT ;  /* 0x0000000e07bf7c10 */ /* 0x000fca0008ffe4ff */
[----:B------:R0:W3:Y:S01]  /*77b0*/  @!P0 LDG.E.U8 R242, desc[UR40][R190.64] ;  /* 0x00000028bef28981 */ /* 0x0000e2000c1e1100 */
[----:B------:R-:W-:Y:S02]  /*77c0*/  PRMT R244, RZ, 0x7610, R244 ;  /* 0x00007610fff47816 */ /* 0x000fe400000000f4 */
[----:B0-----:R-:W-:-:S04]  /*77d0*/  IADD3 R190, P1, R2, UR48, RZ ;  /* 0x0000003002be7c10 */ /* 0x001fc8000ff3e0ff */
[----:B------:R-:W-:-:S05]  /*77e0*/  IADD3.X R191, R7, UR53, RZ, P1, !PT ;  /* 0x0000003507bf7c10 */ /* 0x000fca0008ffe4ff */
[----:B------:R0:W3:Y:S01]  /*77f0*/  @!P0 LDG.E.U8 R244, desc[UR40][R190.64] ;  /* 0x00000028bef48981 */ /* 0x0000e2000c1e1100 */
[----:B------:R-:W-:Y:S02]  /*7800*/  PRMT R246, RZ, 0x7610, R246 ;  /* 0x00007610fff67816 */ /* 0x000fe400000000f6 */
[----:B0-----:R-:W-:-:S04]  /*7810*/  IADD3 R190, P1, R2, UR47, RZ ;  /* 0x0000002f02be7c10 */ /* 0x001fc8000ff3e0ff */
[----:B------:R-:W-:Y:S01]  /*7820*/  IADD3.X R191, R7, UR52, RZ, P1, !PT ;  /* 0x0000003407bf7c10 */ /* 0x000fe20008ffe4ff */
[----:B------:R0:W-:Y:S04]  /*7830*/  STL [R1+0x450], R3 ;  /* 0x0004500301007387 */ /* 0x0001e80000100800 */
[----:B------:R1:W3:Y:S01]  /*7840*/  @!P0 LDG.E.U8 R246, desc[UR40][R190.64] ;  /* 0x00000028bef68981 */ /* 0x0002e2000c1e1100 */
[----:B------:R-:W-:-:S03]  /*7850*/  PRMT R248, RZ, 0x7610, R248 ;  /* 0x00007610fff87816 */ /* 0x000fc600000000f8 */
[----:B0-----:R-:W3:Y:S01]  /*7860*/  LDL.LU R3, [R1] ;  /* 0x0000000001037983 */ /* 0x001ee20000300800 */
[----:B-1----:R-:W-:-:S03]  /*7870*/  IADD3 R190, P1, R2, UR46, RZ ;  /* 0x0000002e02be7c10 */ /* 0x002fc6000ff3e0ff */
[----:B------:R0:W-:Y:S01]  /*7880*/  STL [R1+0x454], R10 ;  /* 0x0004540a01007387 */ /* 0x0001e20000100800 */
[----:B------:R-:W-:Y:S02]  /*7890*/  LOP3.LUT R192, R192, 0xffff, RZ, 0xc0, !PT ;  /* 0x0000ffffc0c07812 */ /* 0x000fe400078ec0ff */
[----:B------:R-:W-:Y:S02]  /*78a0*/  IADD3.X R191, R7, UR51, RZ, P1, !PT ;  /* 0x0000003307bf7c10 */ /* 0x000fe40008ffe4ff */
[----:B------:R-:W-:-:S03]  /*78b0*/  LOP3.LUT R201, R201, 0xffff, RZ, 0xc0, !PT ;  /* 0x0000ffffc9c97812 */ /* 0x000fc600078ec0ff */
[----:B------:R1:W3:Y:S04]  /*78c0*/  @!P0 LDG.E.U8 R248, desc[UR40][R190.64] ;  /* 0x00000028bef88981 */ /* 0x0002e8000c1e1100 */
[----:B0-----:R-:W3:Y:S04]  /*78d0*/  LDL.LU R10, [R1+0x20] ;  /* 0x00002000010a7983 */ /* 0x001ee80000300800 */
[----:B------:R0:W-:Y:S01]  /*78e0*/  STL [R1+0x458], R4 ;  /* 0x0004580401007387 */ /* 0x0001e20000100800 */
[----:B-1----:R-:W-:-:S03]  /*78f0*/  PRMT R190, R192, 0x3340, R201 ;  /* 0x00003340c0be7816 */ /* 0x002fc600000000c9 */
[----:B0-----:R-:W3:Y:S01]  /*7900*/  LDL.LU R4, [R1+0x8] ;  /* 0x0000080001047983 */ /* 0x001ee20000300800 */
[----:B------:R-:W-:Y:S02]  /*7910*/  PRMT R192, RZ, 0x7610, R192 ;  /* 0x00007610ffc07816 */ /* 0x000fe400000000c0 */
[----:B------:R-:W-:Y:S01]  /*7920*/  PRMT R201, RZ, 0x7610, R201 ;  /* 0x00007610ffc97816 */ /* 0x000fe200000000c9 */
[----:B----4-:R0:W-:Y:S04]  /*7930*/  STL [R1+0x45c], R238 ;  /* 0x00045cee01007387 */ /* 0x0101e80000100800 */
[----:B0-----:R-:W4:Y:S04]  /*7940*/  LDL.LU R238, [R1+0x24] ;  /* 0x0000240001ee7983 */ /* 0x001f280000300800 */
[----:B------:R0:W-:Y:S04]  /*7950*/  STL [R1+0x460], R0 ;  /* 0x0004600001007387 */ /* 0x0001e80000100800 */
[----:B0-----:R-:W3:Y:S04]  /*7960*/  LDL.LU R0, [R1+0x4] ;  /* 0x0000040001007983 */ /* 0x001ee80000300800 */
[----:B------:R0:W-:Y:S04]  /*7970*/  STL [R1+0x464], R5 ;  /* 0x0004640501007387 */ /* 0x0001e80000100800 */
[----:B0-----:R-:W4:Y:S04]  /*7980*/  LDL.LU R5, [R1+0x14] ;  /* 0x0000140001057983 */ /* 0x001f280000300800 */
[----:B--2---:R0:W-:Y:S04]  /*7990*/  STL [R1+0x468], R240 ;  /* 0x000468f001007387 */ /* 0x0041e80000100800 */
[----:B0-----:R-:W2:Y:S04]  /*79a0*/  LDL.LU R240, [R1+0x10] ;  /* 0x0000100001f07983 */ /* 0x001ea80000300800 */
[----:B------:R-:W4:Y:S04]  /*79b0*/  LDL.LU R6, [R1+0x30] ;  /* 0x0000300001067983 */ /* 0x000f280000300800 */
[----:B------:R-:W4:Y:S04]  /*79c0*/  LDL.LU R8, [R1+0x34] ;  /* 0x0000340001087983 */ /* 0x000f280000300800 */
[----:B------:R0:W-:Y:S02]  /*79d0*/  STL [R1+0xf4], R190 ;  /* 0x0000f4be01007387 */ /* 0x0001e40000100800 */
[----:B0-----:R-:W-:-:S04]  /*79e0*/  IADD3 R190, P1, R2, UR45, RZ ;  /* 0x0000002d02be7c10 */ /* 0x001fc8000ff3e0ff */
[----:B------:R-:W-:-:S05]  /*79f0*/  IADD3.X R191, R7, UR50, RZ, P1, !PT ;  /* 0x0000003207bf7c10 */ /* 0x000fca0008ffe4ff */
[----:B------:R0:W4:Y:S02]  /*7a00*/  @!P0 LDG.E.U8 R192, desc[UR40][R190.64] ;  /* 0x00000028bec08981 */ /* 0x000124000c1e1100 */
[----:B0-----:R-:W-:-:S04]  /*7a10*/  IADD3 R190, P1, R2, UR44, RZ ;  /* 0x0000002c02be7c10 */ /* 0x001fc8000ff3e0ff */
[----:B------:R-:W-:Y:S02]  /*7a20*/  IADD3.X R191, R7, UR49, RZ, P1, !PT ;  /* 0x0000003107bf7c10 */ /* 0x000fe40008ffe4ff */
[----:B------:R-:W4:Y:S04]  /*7a30*/  LDL.LU R7, [R1+0x40] ;  /* 0x0000400001077983 */ /* 0x000f280000300800 */
[----:B------:R3:W4:Y:S04]  /*7a40*/  @!P0 LDG.E.U8 R201, desc[UR40][R190.64] ;  /* 0x00000028bec98981 */ /* 0x000728000c1e1100 */
[----:B------:R-:W2:Y:S01]  /*7a50*/  LDL.LU R191, [R1+0xc] ;  /* 0x00000c0001bf7983 */ /* 0x000ea20000300800 */
[----:B------:R-:W-:-:S02]  /*7a60*/  LOP3.LUT R202, R202, 0xffff, RZ, 0xc0, !PT ;  /* 0x0000ffffcaca7812 */ /* 0x000fc400078ec0ff */
[----:B---3--:R-:W-:-:S04]  /*7a70*/  LOP3.LUT R190, R0, 0xffff, RZ, 0xc0, !PT ;  /* 0x0000ffff00be7812 */ /* 0x008fc800078ec0ff */
[----:B------:R-:W-:Y:S02]  /*7a80*/  PRMT R0, R190, 0x3340, R202 ;  /* 0x00003340be007816 */ /* 0x000fe400000000ca */
[----:B------:R-:W-:Y:S02]  /*7a90*/  LOP3.LUT R202, R3, 0xffff, RZ, 0xc0, !PT ;  /* 0x0000ffff03ca7812 */ /* 0x000fe400078ec0ff */
[----:B--2---:R-:W-:Y:S02]  /*7aa0*/  LOP3.LUT R190, R191, 0xffff, RZ, 0xc0, !PT ;  /* 0x0000ffffbfbe7812 */ /* 0x004fe400078ec0ff */
[----:B------:R-:W-:Y:S02]  /*7ab0*/  LOP3.LUT R191, R4, 0xffff, RZ, 0xc0, !PT ;  /* 0x0000ffff04bf7812 */ /* 0x000fe400078ec0ff */
[----:B------:R-:W-:Y:S02]  /*7ac0*/  PRMT R4, R190, 0x3340, R202 ;  /* 0x00003340be047816 */ /* 0x000fe400000000ca */
[----:B------:R-:W2:Y:S04]  /*7ad0*/  LDL.LU R190, [R1+0x18] ;  /* 0x0000180001be7983 */ /* 0x000ea80000300800 */
[----:B------:R-:W3:Y:S01]  /*7ae0*/  LDL.LU R202, [R1+0x1c] ;  /* 0x00001c0001ca7983 */ /* 0x000ee20000300800 */
[----:B------:R-:W-:-:S04]  /*7af0*/  LOP3.LUT R204, R204, 0xffff, RZ, 0xc0, !PT ;  /* 0x0000ffffcccc7812 */ /* 0x000fc800078ec0ff */
[----:B------:R-:W-:Y:S02]  /*7b00*/  PRMT R3, R191, 0x3340, R204 ;  /* 0x00003340bf037816 */ /* 0x000fe400000000cc */
[----:B--2---:R-:W-:Y:S02]  /*7b10*/  LOP3.LUT R190, R190, 0xffff, RZ, 0xc0, !PT ;  /* 0x0000ffffbebe7812 */ /* 0x004fe400078ec0ff */
[----:B---3--:R-:W-:Y:S02]  /*7b20*/  LOP3.LUT R191, R202, 0xffff, RZ, 0xc0, !PT ;  /* 0x0000ffffcabf7812 */ /* 0x008fe400078ec0ff */
[----:B------:R-:W-:-:S04]  /*7b30*/  LOP3.LUT R202, R240, 0xffff, RZ, 0xc0, !PT ;  /* 0x0000fffff0ca7812 */ /* 0x000fc800078ec0ff */
[----:B------:R-:W-:Y:S02]  /*7b40*/  PRMT R240, R190, 0x3340, R202 ;  /* 0x00003340bef07816 */ /* 0x000fe400000000ca */
[----:B------:R-:W2:Y:S04]  /*7b50*/  LDL.LU R190, [R1+0x2c] ;  /* 0x00002c0001be7983 */ /* 0x000ea80000300800 */
[----:B------:R-:W3:Y:S01]  /*7b60*/  LDL.LU R202, [R1+0x28] ;  /* 0x0000280001ca7983 */ /* 0x000ee20000300800 */
[----:B----4-:R-:W-:-:S04]  /*7b70*/  LOP3.LUT R204, R5, 0xffff, RZ, 0xc0, !PT ;  /* 0x0000ffff05cc7812 */ /* 0x010fc800078ec0ff */
[----:B------:R-:W-:Y:S02]  /*7b80*/  PRMT R5, R191, 0x3340, R204 ;  /* 0x00003340bf057816 */ /* 0x000fe400000000cc */
[----:B--2---:R-:W-:Y:S02]  /*7b90*/  LOP3.LUT R190, R190, 0xffff, RZ, 0xc0, !PT ;  /* 0x0000ffffbebe7812 */ /* 0x004fe400078ec0ff */
[----:B---3--:R-:W-:Y:S02]  /*7ba0*/  LOP3.LUT R191, R202, 0xffff, RZ, 0xc0, !PT ;  /* 0x0000ffffcabf7812 */ /* 0x008fe400078ec0ff */
[----:B------:R-:W-:-:S04]  /*7bb0*/  LOP3.LUT R202, R238, 0xffff, RZ, 0xc0, !PT ;  /* 0x0000ffffeeca7812 */ /* 0x000fc800078ec0ff */
        /* <DEDUP_REMOVED lines=17> */
[----:B------:R-:W2:Y:S01]  /*7cd0*/  LDL.LU R190, [R1+0x4c] ;  /* 0x00004c0001be7983 */ /* 0x000ea20000300800 */
[----:B------:R-:W-:Y:S02]  /*7ce0*/  LOP3.LUT R252, R252, 0xffff, RZ, 0xc0, !PT ;  /* 0x0000fffffcfc7812 */ /* 0x000fe400078ec0ff */
[----:B------:R-:W-:Y:S01]  /*7cf0*/  LOP3.LUT R247, R247, 0xffff, RZ, 0xc0, !PT ;  /* 0x0000fffff7f77812 */ /* 0x000fe200078ec0ff */
[----:B------:R-:W3:Y:S01]  /*7d00*/  LDL.LU R202, [R1+0x50] ;  /* 0x0000500001ca7983 */ /* 0x000ee20000300800 */
[----:B------:R-:W-:Y:S02]  /*7d10*/  LOP3.LUT R249, R249, 0xffff, RZ, 0xc0, !PT ;  /* 0x0000fffff9f97812 */ /* 0x000fe400078ec0ff */
[----:B------:R-:W-:Y:S02]  /*7d20*/  PRMT R252, R252, 0x3340, R247 ;  /* 0x00003340fcfc7816 */ /* 0x000fe400000000f7 */
[----:B------:R-:W-:-:S02]  /*7d30*/  LOP3.LUT R164, R164, 0xffff, RZ, 0xc0, !PT ;  /* 0x0000ffffa4a47812 */ /* 0x000fc400078ec0ff */
[----:B------:R-:W-:Y:S02]  /*7d40*/  LOP3.LUT R165, R165, 0xffff, RZ, 0xc0, !PT ;  /* 0x0000ffffa5a57812 */ /* 0x000fe400078ec0ff */
[----:B------:R-:W-:Y:S02]  /*7d50*/  LOP3.LUT R186, R186, 0xffff, RZ, 0xc0, !PT ;  /* 0x0000ffffbaba7812 */ /* 0x000fe400078ec0ff */
[----:B------:R-:W-:Y:S02]  /*7d60*/  PRMT R164, R164, 0x3340, R165 ;  /* 0x00003340a4a47816 */ /* 0x000fe400000000a5 */
[----:B------:R-:W-:Y:S02]  /*7d70*/  LOP3.LUT R165, R195, 0xffff, RZ, 0xc0, !PT ;  /* 0x0000ffffc3a57812 */ /* 0x000fe400078ec0ff */
[----:B------:R-:W-:Y:S02]  /*7d80*/  LOP3.LUT R184, R184, 0xffff, RZ, 0xc0, !PT ;  /* 0x0000ffffb8b87812 */ /* 0x000fe400078ec0ff */
[----:B------:R-:W-:-:S02]  /*7d90*/  PRMT R165, R165, 0x3340, R186 ;  /* 0x00003340a5a57816 */ /* 0x000fc400000000ba */
[----:B------:R-:W-:Y:S02]  /*7da0*/  LOP3.LUT R186, R12, 0xffff, RZ, 0xc0, !PT ;  /* 0x0000ffff0cba7812 */ /* 0x000fe400078ec0ff */
[----:B------:R-:W-:Y:S02]  /*7db0*/  LOP3.LUT R12, R185, 0xffff, RZ, 0xc0, !PT ;  /* 0x0000ffffb90c7812 */ /* 0x000fe400078ec0ff */
[----:B------:R-:W-:Y:S02]  /*7dc0*/  LOP3.LUT R153, R153, 0xffff, RZ, 0xc0, !PT ;  /* 0x0000ffff99997812 */ /* 0x000fe400078ec0ff */
[----:B------:R-:W-:Y:S02]  /*7dd0*/  PRMT R185, R186, 0x3340, R184 ;  /* 0x00003340bab97816 */ /* 0x000fe400000000b8 */
[----:B------:R-:W-:Y:S02]  /*7de0*/  PRMT R184, R12, 0x3340, R153 ;  /* 0x000033400cb87816 */ /* 0x000fe40000000099 */
[----:B------:R-:W-:-:S02]  /*7df0*/  LOP3.LUT R163, R163, 0xffff, RZ, 0xc0, !PT ;  /* 0x0000ffffa3a37812 */ /* 0x000fc400078ec0ff */
[----:B------:R-:W-:-:S04]  /*7e00*/  LOP3.LUT R159, R159, 0xffff, RZ, 0xc0, !PT ;  /* 0x0000ffff9f9f7812 */ /* 0x000fc800078ec0ff */
[----:B------:R-:W-:Y:S02]  /*7e10*/  PRMT R159, R163, 0x3340, R159 ;  /* 0x00003340a39f7816 */ /* 0x000fe4000000009f */
[----:B--2---:R-:W-:-:S04]  /*7e20*/  LOP3.LUT R190, R190, 0xffff, RZ, 0xc0, !PT ;  /* 0x0000ffffbebe7812 */ /* 0x004fc800078ec0ff */
[----:B------:R-:W-:Y:S02]  /*7e30*/  PRMT R247, R190, 0x3340, R249 ;  /* 0x00003340bef77816 */ /* 0x000fe400000000f9 */
[----:B------:R-:W0:Y:S02]  /*7e40*/  S2R R249, SR_TID.X ;  /* 0x0000000000f97919 */ /* 0x000e240000002100 */
[----:B0-----:R-:W-:-:S04]  /*7e50*/  SHF.R.S32.HI R12, RZ, 0x2, R249 ;  /* 0x00000002ff0c7819 */ /* 0x001fc800000114f9 */
[----:B------:R-:W-:Y:S01]  /*7e60*/  SGXT R12, R12, 0x1 ;  /* 0x000000010c0c781a */ /* 0x000fe20000000200 */
[C---:B------:R-:W-:Y:S01]  /*7e70*/  IMAD.SHL.U32 R153, R249.reuse, 0x20, RZ ;  /* 0x00000020f9997824 */ /* 0x040fe200078e00ff */
[----:B------:R-:W-:Y:S02]  /*7e80*/  SHF.R.S32.HI R186, RZ, 0x2, R249 ;  /* 0x00000002ffba7819 */ /* 0x000fe400000114f9 */
[----:B------:R-:W-:Y:S01]  /*7e90*/  LOP3.LUT R163, R12, 0x90, RZ, 0xc0, !PT ;  /* 0x000000900ca37812 */ /* 0x000fe200078ec0ff */
[----:B------:R-:W-:Y:S02]  /*7ea0*/  IMAD.SHL.U32 R12, R249, 0x20, RZ ;  /* 0x00000020f90c7824 */ /* 0x000fe400078e00ff */
[----:B------:R-:W2:Y:S01]  /*7eb0*/  LDL.LU R249, [R1+0xf4] ;  /* 0x0000f40001f97983 */ /* 0x000ea20000300800 */
[----:B------:R-:W-:Y:S02]  /*7ec0*/  LOP3.LUT R187, R187, 0xffff, RZ, 0xc0, !PT ;  /* 0x0000ffffbbbb7812 */ /* 0x000fe400078ec0ff */
[----:B------:R-:W-:-:S02]  /*7ed0*/  LOP3.LUT R160, R160, 0xffff, RZ, 0xc0, !PT ;  /* 0x0000ffffa0a07812 */ /* 0x000fc400078ec0ff */
[----:B------:R-:W-:Y:S02]  /*7ee0*/  LOP3.LUT R156, R156, 0xffff, RZ, 0xc0, !PT ;  /* 0x0000ffff9c9c7812 */ /* 0x000fe400078ec0ff */
[----:B------:R-:W-:Y:S02]  /*7ef0*/  LOP3.LUT R152, R152, 0xffff, RZ, 0xc0, !PT ;  /* 0x0000ffff98987812 */ /* 0x000fe400078ec0ff */
[----:B------:R-:W-:Y:S02]  /*7f00*/  LOP3.LUT R163, R163, 0xf60, R12, 0xf8, !PT ;  /* 0x00000f60a3a37812 */ /* 0x000fe400078ef80c */
[----:B------:R-:W-:Y:S02]  /*7f10*/  LOP3.LUT R23, R23, 0xffff, RZ, 0xc0, !PT ;  /* 0x0000ffff17177812 */ /* 0x000fe400078ec0ff */
[----:B------:R-:W-:Y:S02]  /*7f20*/  LOP3.LUT R180, R180, 0xffff, RZ, 0xc0, !PT ;  /* 0x0000ffffb4b47812 */ /* 0x000fe400078ec0ff */
[----:B------:R-:W-:-:S02]  /*7f30*/  PRMT R160, R187, 0x3340, R160 ;  /* 0x00003340bba07816 */ /* 0x000fc400000000a0 */
[----:B------:R-:W-:Y:S02]  /*7f40*/  LOP3.LUT R12, R181, 0xffff, RZ, 0xc0, !PT ;  /* 0x0000ffffb50c7812 */ /* 0x000fe400078ec0ff */
[----:B------:R-:W-:Y:S02]  /*7f50*/  LOP3.LUT R13, R13, 0xffff, RZ, 0xc0, !PT ;  /* 0x0000ffff0d0d7812 */ /* 0x000fe400078ec0ff */
[----:B------:R-:W-:Y:S02]  /*7f60*/  PRMT R187, R156, 0x3340, R152 ;  /* 0x000033409cbb7816 */ /* 0x000fe40000000098 */
[----:B------:R-:W-:Y:S02]  /*7f70*/  LOP3.LUT R156, R182, 0xffff, RZ, 0xc0, !PT ;  /* 0x0000ffffb69c7812 */ /* 0x000fe400078ec0ff */
[----:B------:R-:W-:Y:S02]  /*7f80*/  PRMT R182, R23, 0x3340, R180 ;  /* 0x0000334017b67816 */ /* 0x000fe400000000b4 */
[----:B------:R-:W-:-:S02]  /*7f90*/  PRMT R180, R12, 0x3340, R13 ;  /* 0x000033400cb47816 */ /* 0x000fc4000000000d */
[----:B------:R-:W-:Y:S02]  /*7fa0*/  LOP3.LUT R179, R179, 0xffff, RZ, 0xc0, !PT ;  /* 0x0000ffffb3b37812 */ /* 0x000fe400078ec0ff */
[----:B------:R-:W-:Y:S02]  /*7fb0*/  LOP3.LUT R162, R162, 0xffff, RZ, 0xc0, !PT ;  /* 0x0000ffffa2a27812 */ /* 0x000fe400078ec0ff */
[----:B------:R-:W-:Y:S02]  /*7fc0*/  LOP3.LUT R12, R177, 0xffff, RZ, 0xc0, !PT ;  /* 0x0000ffffb10c7812 */ /* 0x000fe400078ec0ff */
[----:B------:R-:W-:Y:S02]  /*7fd0*/  LOP3.LUT R22, R22, 0xffff, RZ, 0xc0, !PT ;  /* 0x0000ffff16167812 */ /* 0x000fe400078ec0ff */
[----:B------:R-:W-:Y:S02]  /*7fe0*/  PRMT R177, R179, 0x3340, R162 ;  /* 0x00003340b3b17816 */ /* 0x000fe400000000a2 */
[----:B------:R-:W-:-:S02]  /*7ff0*/  LOP3.LUT R13, R174, 0xffff, RZ, 0xc0, !PT ;  /* 0x0000ffffae0d7812 */ /* 0x000fc400078ec0ff */
[----:B------:R-:W-:Y:S02]  /*8000*/  PRMT R162, R12, 0x3340, R22 ;  /* 0x000033400ca27816 */ /* 0x000fe40000000016 */
[----:B------:R-:W-:Y:S02]  /*8010*/  LOP3.LUT R174, R175, 0xffff, RZ, 0xc0, !PT ;  /* 0x0000ffffafae7812 */ /* 0x000fe400078ec0ff */
[----:B------:R-:W-:Y:S02]  /*8020*/  LOP3.LUT R172, R172, 0xffff, RZ, 0xc0, !PT ;  /* 0x0000ffffacac7812 */ /* 0x000fe400078ec0ff */
[----:B------:R-:W-:Y:S02]  /*8030*/  LOP3.LUT R11, R11, 0xffff, RZ, 0xc0, !PT ;  /* 0x0000ffff0b0b7812 */ /* 0x000fe400078ec0ff */
[----:B------:R-:W-:Y:S02]  /*8040*/  LOP3.LUT R12, R173, 0xffff, RZ, 0xc0, !PT ;  /* 0x0000ffffad0c7812 */ /* 0x000fe400078ec0ff */
[----:B------:R-:W-:-:S02]  /*8050*/  LOP3.LUT R16, R16, 0xffff, RZ, 0xc0, !PT ;  /* 0x0000ffff10107812 */ /* 0x000fc400078ec0ff */
[----:B------:R-:W-:Y:S02]  /*8060*/  PRMT R173, R13, 0x3340, R172 ;  /* 0x000033400dad7816 */ /* 0x000fe400000000ac */
[----:B------:R-:W-:Y:S02]  /*8070*/  PRMT R174, R174, 0x3340, R11 ;  /* 0x00003340aeae7816 */ /* 0x000fe4000000000b */
[----:B------:R-:W-:Y:S02]  /*8080*/  LOP3.LUT R14, R14, 0xffff, RZ, 0xc0, !PT ;  /* 0x0000ffff0e0e7812 */ /* 0x000fe400078ec0ff */
[----:B------:R-:W-:Y:S02]  /*8090*/  LOP3.LUT R168, R168, 0xffff, RZ, 0xc0, !PT ;  /* 0x0000ffffa8a87812 */ /* 0x000fe400078ec0ff */
[----:B------:R-:W-:Y:S02]  /*80a0*/  PRMT R11, R12, 0x3340, R16 ;  /* 0x000033400c0b7816 */ /* 0x000fe40000000010 */
[----:B------:R-:W-:-:S02]  /*80b0*/  LOP3.LUT R13, R170, 0xffff, RZ, 0xc0, !PT ;  /* 0x0000ffffaa0d7812 */ /* 0x000fc400078ec0ff */
[----:B------:R-:W-:Y:S02]  /*80c0*/  LOP3.LUT R161, R161, 0xffff, RZ, 0xc0, !PT ;  /* 0x0000ffffa1a17812 */ /* 0x000fe400078ec0ff */
[----:B------:R-:W-:Y:S02]  /*80d0*/  LOP3.LUT R12, R169, 0xffff, RZ, 0xc0, !PT ;  /* 0x0000ffffa90c7812 */ /* 0x000fe400078ec0ff */
[----:B------:R-:W-:Y:S02]  /*80e0*/  LOP3.LUT R19, R19, 0xffff, RZ, 0xc0, !PT ;  /* 0x0000ffff13137812 */ /* 0x000fe400078ec0ff */
[----:B------:R-:W-:Y:S02]  /*80f0*/  PRMT R170, R14, 0x3340, R168 ;  /* 0x000033400eaa7816 */ /* 0x000fe400000000a8 */
[----:B------:R-:W-:Y:S02]  /*8100*/  PRMT R168, R13, 0x3340, R161 ;  /* 0x000033400da87816 */ /* 0x000fe400000000a1 */
[----:B------:R-:W-:-:S02]  /*8110*/  PRMT R161, R12, 0x3340, R19 ;  /* 0x000033400ca17816 */ /* 0x000fc40000000013 */
[----:B------:R-:W-:Y:S02]  /*8120*/  PRMT R12, R0, 0x5410, R5 ;  /* 0x00005410000c7816 */ /* 0x000fe40000000005 */
[----:B------:R-:W-:Y:S02]  /*8130*/  PRMT R16, R4, 0x5410, R238 ;  /* 0x0000541004107816 */ /* 0x000fe400000000ee */
[----:B------:R-:W-:Y:S02]  /*8140*/  LOP3.LUT R204, R9, 0xffff, RZ, 0xc0, !PT ;  /* 0x0000ffff09cc7812 */ /* 0x000fe400078ec0ff */
[----:B------:R-:W-:Y:S02]  /*8150*/  LOP3.LUT R20, R20, 0xffff, RZ, 0xc0, !PT ;  /* 0x0000ffff14147812 */ /* 0x000fe400078ec0ff */
[----:B------:R-:W-:Y:S02]  /*8160*/  LOP3.LUT R155, R155, 0xffff, RZ, 0xc0, !PT ;  /* 0x0000ffff9b9b7812 */ /* 0x000fe400078ec0ff */
[----:B------:R-:W-:-:S02]  /*8170*/  SGXT R186, R186, 0x1 ;  /* 0x00000001baba781a */ /* 0x000fc40000000200 */
[----:B------:R-:W-:Y:S02]  /*8180*/  PRMT R9, R191, 0x3340, R204 ;  /* 0x00003340bf097816 */ /* 0x000fe400000000cc */
[----:B------:R-:W-:Y:S02]  /*8190*/  LOP3.LUT R183, R183, 0xffff, RZ, 0xc0, !PT ;  /* 0x0000ffffb7b77812 */ /* 0x000fe400078ec0ff */
[----:B------:R-:W-:Y:S02]  /*81a0*/  LOP3.LUT R158, R158, 0xffff, RZ, 0xc0, !PT ;  /* 0x0000ffff9e9e7812 */ /* 0x000fe400078ec0ff */
[----:B------:R-:W-:Y:S02]  /*81b0*/  PRMT R172, R20, 0x3340, R155 ;  /* 0x0000334014ac7816 */ /* 0x000fe4000000009b */
[----:B---3--:R-:W-:Y:S02]  /*81c0*/  LOP3.LUT R191, R202, 0xffff, RZ, 0xc0, !PT ;  /* 0x0000ffffcabf7812 */ /* 0x008fe400078ec0ff */
[----:B------:R-:W-:-:S02]  /*81d0*/  LOP3.LUT R250, R250, 0xffff, RZ, 0xc0, !PT ;  /* 0x0000fffffafa7812 */ /* 0x000fc400078ec0ff */
[----:B------:R-:W-:Y:S02]  /*81e0*/  PRMT R20, R3, 0x5410, R10 ;  /* 0x0000541003147816 */ /* 0x000fe4000000000a */
[----:B------:R-:W-:Y:S02]  /*81f0*/  LOP3.LUT R190, R251, 0xffff, RZ, 0xc0, !PT ;  /* 0x0000fffffbbe7812 */ /* 0x000fe400078ec0ff */
[----:B------:R-:W-:Y:S02]  /*8200*/  LOP3.LUT R245, R245, 0xffff, RZ, 0xc0, !PT ;  /* 0x0000fffff5f57812 */ /* 0x000fe400078ec0ff */
[----:B------:R-:W-:Y:S02]  /*8210*/  LOP3.LUT R186, R186, 0x90, RZ, 0xc0, !PT ;  /* 0x00000090baba7812 */ /* 0x000fe400078ec0ff */
[----:B------:R-:W-:Y:S02]  /*8220*/  PRMT R181, R183, 0x3340, R158 ;  /* 0x00003340b7b57816 */ /* 0x000fe4000000009e */
[----:B------:R-:W-:-:S02]  /*8230*/  LOP3.LUT R17, R17, 0xffff, RZ, 0xc0, !PT ;  /* 0x0000ffff11117812 */ /* 0x000fc400078ec0ff */
[----:B------:R-:W-:Y:S02]  /*8240*/  LOP3.LUT R179, R189, 0xffff, RZ, 0xc0, !PT ;  /* 0x0000ffffbdb37812 */ /* 0x000fe400078ec0ff */
[----:B------:R-:W-:Y:S02]  /*8250*/  PRMT R191, R191, 0x3340, R250 ;  /* 0x00003340bfbf7816 */ /* 0x000fe400000000fa */
[----:B------:R-:W-:Y:S02]  /*8260*/  LOP3.LUT R158, R178, 0xffff, RZ, 0xc0, !PT ;  /* 0x0000ffffb29e7812 */ /* 0x000fe400078ec0ff */
[----:B------:R-:W-:Y:S02]  /*8270*/  LOP3.LUT R21, R21, 0xffff, RZ, 0xc0, !PT ;  /* 0x0000ffff15157812 */ /* 0x000fe400078ec0ff */
[----:B------:R-:W-:Y:S02]  /*8280*/  PRMT R190, R190, 0x3340, R245 ;  /* 0x00003340bebe7816 */ /* 0x000fe400000000f5 */
[----:B------:R-:W-:-:S02]  /*8290*/  LOP3.LUT R186, R186, 0xf60, R153, 0xf8, !PT ;  /* 0x00000f60baba7812 */ /* 0x000fc400078ef899 */
[----:B------:R-:W-:Y:S02]  /*82a0*/  PRMT R153, R6, 0x5410, R252 ;  /* 0x0000541006997816 */ /* 0x000fe400000000fc */
[----:B------:R-:W-:Y:S02]  /*82b0*/  PRMT R179, R17, 0x3340, R179 ;  /* 0x0000334011b37816 */ /* 0x000fe400000000b3 */
[----:B------:R-:W-:Y:S02]  /*82c0*/  PRMT R13, R8, 0x5410, R247 ;  /* 0x00005410080d7816 */ /* 0x000fe400000000f7 */
[----:B------:R-:W-:Y:S02]  /*82d0*/  PRMT R158, R158, 0x3340, R21 ;  /* 0x000033409e9e7816 */ /* 0x000fe40000000015 */
[----:B------:R-:W-:Y:S02]  /*82e0*/  PRMT R17, R7, 0x5410, R191 ;  /* 0x0000541007117816 */ /* 0x000fe400000000bf */
[----:B------:R-:W-:-:S02]  /*82f0*/  PRMT R21, R9, 0x5410, R190 ;  /* 0x0000541009157816 */ /* 0x000fc400000000be */
[----:B--2---:R-:W-:Y:S02]  /*8300*/  PRMT R152, R249, 0x5410, R240 ;  /* 0x00005410f9987816 */ /* 0x004fe400000000f0 */
[----:B------:R-:W2:Y:S04]  /*8310*/  LDL.LU R240, [R1+0x468] ;  /* 0x0004680001f07983 */ /* 0x000ea80000300800 */
[----:B------:R-:W3:Y:S04]  /*8320*/  LDL.LU R5, [R1+0x464] ;  /* 0x0004640001057983 */ /* 0x000ee80000300800 */
[----:B------:R-:W4:Y:S04]  /*8330*/  LDL.LU R0, [R1+0x460] ;  /* 0x0004600001007983 */ /* 0x000f280000300800 */
[----:B------:R-:W2:Y:S04]  /*8340*/  LDL.LU R238, [R1+0x45c] ;  /* 0x00045c0001ee7983 */ /* 0x000ea80000300800 */
[----:B------:R-:W3:Y:S04]  /*8350*/  LDL.LU R4, [R1+0x458] ;  /* 0x0004580001047983 */ /* 0x000ee80000300800 */
[----:B------:R-:W3:Y:S04]  /*8360*/  LDL.LU R10, [R1+0x454] ;  /* 0x00045400010a7983 */ /* 0x000ee80000300800 */
[----:B------:R-:W3:Y:S04]  /*8370*/  LDL.LU R3, [R1+0x450] ;  /* 0x0004500001037983 */ /* 0x000ee80000300800 */
[----:B------:R1:W5:Y:S04]  /*8380*/  LDL.LU R6, [R1+0x44c] ;  /* 0x00044c0001067983 */ /* 0x0003680000300800 */
[----:B------:R1:W5:Y:S04]  /*8390*/  LDL.LU R8, [R1+0x448] ;  /* 0x0004480001087983 */ /* 0x0003680000300800 */
[----:B------:R1:W5:Y:S04]  /*83a0*/  LDL.LU R7, [R1+0x444] ;  /* 0x0004440001077983 */ /* 0x0003680000300800 */
[----:B------:R1:W5:Y:S01]  /*83b0*/  LDL.LU R9, [R1+0x440] ;  /* 0x0004400001097983 */ /* 0x0003620000300800 */
[----:B------:R-:W0:Y:S01]  /*83c0*/  S2R R191, SR_TID.X ;  /* 0x0000000000bf7919 */ /* 0x000e220000002100 */
[----:B------:R-:W1:Y:S01]  /*83d0*/  S2R R190, SR_TID.X ;  /* 0x0000000000be7919 */ /* 0x000e620000002100 */
[----:B------:R-:W-:-:S02]  /*83e0*/  LOP3.LUT R202, R241, 0xffff, RZ, 0xc0, !PT ;  /* 0x0000fffff1ca7812 */ /* 0x000fc400078ec0ff */
[----:B------:R-:W-:Y:S02]  /*83f0*/  LOP3.LUT R233, R233, 0xffff, RZ, 0xc0, !PT ;  /* 0x0000ffffe9e97812 */ /* 0x000fe400078ec0ff */
[----:B------:R-:W-:Y:S02]  /*8400*/  LOP3.LUT R221, R221, 0xffff, RZ, 0xc0, !PT ;  /* 0x0000ffffdddd7812 */ /* 0x000fe400078ec0ff */
[----:B------:R-:W-:Y:S02]  /*8410*/  LOP3.LUT R213, R213, 0xffff, RZ, 0xc0, !PT ;  /* 0x0000ffffd5d57812 */ /* 0x000fe400078ec0ff */
[----:B------:R-:W-:Y:S02]  /*8420*/  LOP3.LUT R204, R239, 0xffff, RZ, 0xc0, !PT ;  /* 0x0000ffffefcc7812 */ /* 0x000fe400078ec0ff */
[----:B------:R-:W-:Y:S02]  /*8430*/  LOP3.LUT R231, R231, 0xffff, RZ, 0xc0, !PT ;  /* 0x0000ffffe7e77812 */ /* 0x000fe400078ec0ff */
[----:B------:R-:W-:-:S02]  /*8440*/  LOP3.LUT R171, R171, 0xffff, RZ, 0xc0, !PT ;  /* 0x0000ffffabab7812 */ /* 0x000fc400078ec0ff */
[----:B------:R-:W-:Y:S02]  /*8450*/  LOP3.LUT R18, R18, 0xffff, RZ, 0xc0, !PT ;  /* 0x0000ffff12127812 */ /* 0x000fe400078ec0ff */
        /* <DEDUP_REMOVED lines=13> */
[----:B------:R-:W-:Y:S02]  /*8530*/  PRMT R169, R171, 0x3340, R18 ;  /* 0x00003340aba97816 */ /* 0x000fe40000000012 */
[----:B------:R-:W-:Y:S02]  /*8540*/  LOP3.LUT R231, R243, 0xffff, RZ, 0xc0, !PT ;  /* 0x0000fffff3e77812 */ /* 0x000fe400078ec0ff */
[----:B------:R-:W-:Y:S02]  /*8550*/  LOP3.LUT R235, R235, 0xffff, RZ, 0xc0, !PT ;  /* 0x0000ffffebeb7812 */ /* 0x000fe400078ec0ff */
[----:B------:R-:W-:-:S02]  /*8560*/  LOP3.LUT R227, R227, 0xffff, RZ, 0xc0, !PT ;  /* 0x0000ffffe3e37812 */ /* 0x000fc400078ec0ff */
[----:B------:R-:W-:Y:S02]  /*8570*/  LOP3.LUT R219, R219, 0xffff, RZ, 0xc0, !PT ;  /* 0x0000ffffdbdb7812 */ /* 0x000fe400078ec0ff */
[----:B------:R-:W-:Y:S02]  /*8580*/  LOP3.LUT R211, R211, 0xffff, RZ, 0xc0, !PT ;  /* 0x0000ffffd3d37812 */ /* 0x000fe400078ec0ff */
[----:B------:R-:W-:Y:S02]  /*8590*/  LOP3.LUT R203, R203, 0xffff, RZ, 0xc0, !PT ;  /* 0x0000ffffcbcb7812 */ /* 0x000fe400078ec0ff */
[----:B------:R-:W-:Y:S02]  /*85a0*/  LOP3.LUT R171, R167, 0xffff, RZ, 0xc0, !PT ;  /* 0x0000ffffa7ab7812 */ /* 0x000fe400078ec0ff */
[----:B------:R-:W-:Y:S02]  /*85b0*/  LOP3.LUT R194, R194, 0xffff, RZ, 0xc0, !PT ;  /* 0x0000ffffc2c27812 */ /* 0x000fe400078ec0ff */
[----:B------:R-:W-:-:S02]  /*85c0*/  PRMT R217, R223, 0x3340, R215 ;  /* 0x00003340dfd97816 */ /* 0x000fc400000000d7 */
[----:B------:R-:W-:Y:S02]  /*85d0*/  PRMT R199, R207, 0x3340, R198 ;  /* 0x00003340cfc77816 */ /* 0x000fe400000000c6 */
[----:B------:R-:W-:Y:S02]  /*85e0*/  LOP3.LUT R15, R15, 0xffff, RZ, 0xc0, !PT ;  /* 0x0000ffff0f0f7812 */ /* 0x000fe400078ec0ff */
[----:B------:R-:W-:Y:S02]  /*85f0*/  LOP3.LUT R176, R176, 0xffff, RZ, 0xc0, !PT ;  /* 0x0000ffffb0b07812 */ /* 0x000fe400078ec0ff */
[----:B------:R-:W-:Y:S02]  /*8600*/  PRMT R215, R225, 0x3340, R233 ;  /* 0x00003340e1d77816 */ /* 0x000fe400000000e9 */
[----:B------:R-:W-:Y:S02]  /*8610*/  PRMT R198, R209, 0x3340, R221 ;  /* 0x00003340d1c67816 */ /* 0x000fe400000000dd */
[----:B------:R-:W-:-:S02]  /*8620*/  PRMT R157, R193, 0x3340, R157 ;  /* 0x00003340c19d7816 */ /* 0x000fc4000000009d */
[----:B------:R-:W-:Y:S02]  /*8630*/  LOP3.LUT R205, R205, 0xffff, RZ, 0xc0, !PT ;  /* 0x0000ffffcdcd7812 */ /* 0x000fe400078ec0ff */
[----:B------:R-:W-:Y:S02]  /*8640*/  LOP3.LUT R197, R197, 0xffff, RZ, 0xc0, !PT ;  /* 0x0000ffffc5c57812 */ /* 0x000fe400078ec0ff */
[----:B------:R-:W-:Y:S02]  /*8650*/  LOP3.LUT R167, R166, 0xffff, RZ, 0xc0, !PT ;  /* 0x0000ffffa6a77812 */ /* 0x000fe400078ec0ff */
[----:B------:R-:W-:Y:S02]  /*8660*/  LOP3.LUT R237, R237, 0xffff, RZ, 0xc0, !PT ;  /* 0x0000ffffeded7812 */ /* 0x000fe400078ec0ff */
[----:B------:R-:W-:Y:S02]  /*8670*/  LOP3.LUT R229, R229, 0xffff, RZ, 0xc0, !PT ;  /* 0x0000ffffe5e57812 */ /* 0x000fe400078ec0ff */
[----:B------:R-:W-:-:S02]  /*8680*/  PRMT R231, R231, 0x3340, R235 ;  /* 0x00003340e7e77816 */ /* 0x000fc400000000eb */
[----:B------:R-:W-:Y:S02]  /*8690*/  PRMT R219, R227, 0x3340, R219 ;  /* 0x00003340e3db7816 */ /* 0x000fe400000000db */
[----:B------:R-:W-:Y:S02]  /*86a0*/  PRMT R203, R211, 0x3340, R203 ;  /* 0x00003340d3cb7816 */ /* 0x000fe400000000cb */
[----:B------:R-:W-:Y:S02]  /*86b0*/  LOP3.LUT R154, R154, 0xffff, RZ, 0xc0, !PT ;  /* 0x0000ffff9a9a7812 */ /* 0x000fe400078ec0ff */
[----:B------:R-:W-:Y:S02]  /*86c0*/  LOP3.LUT R166, R188, 0xffff, RZ, 0xc0, !PT ;  /* 0x0000ffffbca67812 */ /* 0x000fe400078ec0ff */
[----:B------:R-:W-:Y:S02]  /*86d0*/  PRMT R171, R171, 0x3340, R194 ;  /* 0x00003340abab7816 */ /* 0x000fe400000000c2 */
[----:B------:R-:W-:-:S02]  /*86e0*/  PRMT R176, R15, 0x3340, R176 ;  /* 0x000033400fb07816 */ /* 0x000fc400000000b0 */
[----:B------:R-:W-:Y:S02]  /*86f0*/  LOP3.LUT R196, R196, 0xffff, RZ, 0xc0, !PT ;  /* 0x0000ffffc4c47812 */ /* 0x000fe400078ec0ff */
[----:B------:R-:W-:Y:S02]  /*8700*/  LOP3.LUT R200, R200, 0xffff, RZ, 0xc0, !PT ;  /* 0x0000ffffc8c87812 */ /* 0x000fe400078ec0ff */
[----:B------:R-:W-:Y:S02]  /*8710*/  LOP3.LUT R194, R206, 0xffff, RZ, 0xc0, !PT ;  /* 0x0000ffffcec27812 */ /* 0x000fe400078ec0ff */
        /* <DEDUP_REMOVED lines=15> */
[----:B------:R-:W-:Y:S02]  /*8810*/  PRMT R14, R202, 0x5410, R215 ;  /* 0x00005410ca0e7816 */ /* 0x000fe400000000d7 */
[----:B------:R-:W-:Y:S02]  /*8820*/  PRMT R15, R198, 0x5410, R157 ;  /* 0x00005410c60f7816 */ /* 0x000fe4000000009d */
[----:B------:R-:W-:Y:S02]  /*8830*/  PRMT R197, R205, 0x3340, R197 ;  /* 0x00003340cdc57816 */ /* 0x000fe400000000c5 */
[----:B------:R-:W-:Y:S02]  /*8840*/  PRMT R229, R237, 0x3340, R229 ;  /* 0x00003340ede57816 */ /* 0x000fe400000000e5 */
[----:B------:R-:W-:Y:S02]  /*8850*/  PRMT R156, R156, 0x3340, R154 ;  /* 0x000033409c9c7816 */ /* 0x000fe4000000009a */
[----:B------:R-:W-:-:S02]  /*8860*/  PRMT R18, R231, 0x5410, R219 ;  /* 0x00005410e7127816 */ /* 0x000fc400000000db */
        /* <DEDUP_REMOVED lines=11> */
[----:B------:R-:W-:Y:S01]  /*8920*/  PRMT R184, R184, 0x5410, R181 ;  /* 0x00005410b8b87816 */ /* 0x000fe200000000b5 */
[----:B------:R1:W-:Y:S01]  /*8930*/  STS.128 [R163+UR12+0x1000], R12 ;  /* 0x0010000ca3007988 */ /* 0x0003e20008000c0c */
[----:B------:R-:W-:-:S02]  /*8940*/  PRMT R181, R162, 0x5410, R11 ;  /* 0x00005410a2b57816 */ /* 0x000fc4000000000b */
[----:B------:R-:W-:Y:S02]  /*8950*/  PRMT R23, R197, 0x5410, R160 ;  /* 0x00005410c5177816 */ /* 0x000fe400000000a0 */
[----:B0-----:R-:W-:Y:S01]  /*8960*/  LOP3.LUT R11, R191, 0x7f, RZ, 0xc0, !PT ;  /* 0x0000007fbf0b7812 */ /* 0x001fe200078ec0ff */
[----:B------:R0:W-:Y:S01]  /*8970*/  STS.128 [R163+UR12], R16 ;  /* 0x00000010a3007988 */ /* 0x0001e20008000c0c */
[----:B------:R-:W-:Y:S02]  /*8980*/  PRMT R154, R204, 0x5410, R217 ;  /* 0x00005410cc9a7816 */ /* 0x000fe400000000d9 */
[----:B------:R-:W-:Y:S02]  /*8990*/  PRMT R22, R229, 0x5410, R213 ;  /* 0x00005410e5167816 */ /* 0x000fe400000000d5 */
[----:B------:R-:W-:Y:S02]  /*89a0*/  PRMT R155, R199, 0x5410, R164 ;  /* 0x00005410c79b7816 */ /* 0x000fe400000000a4 */
[----:B------:R-:W-:-:S02]  /*89b0*/  PRMT R156, R159, 0x5410, R156 ;  /* 0x000054109f9c7816 */ /* 0x000fc4000000009c */
[----:B------:R-:W-:Y:S02]  /*89c0*/  PRMT R157, R158, 0x5410, R174 ;  /* 0x000054109e9d7816 */ /* 0x000fe400000000ae */
[----:B------:R-:W-:Y:S02]  /*89d0*/  LOP3.LUT R160, R186, 0x10, RZ, 0x3c, !PT ;  /* 0x00000010baa07812 */ /* 0x000fe400078e3cff */
[----:B-1----:R-:W-:Y:S02]  /*89e0*/  PRMT R12, R185, 0x5410, R182 ;  /* 0x00005410b90c7816 */ /* 0x002fe400000000b6 */
        /* <DEDUP_REMOVED lines=11> */
[----:B0-----:R-:W-:Y:S02]  /*8aa0*/  LOP3.LUT R16, R190, 0x7f, RZ, 0xc0, !PT ;  /* 0x0000007fbe107812 */ /* 0x001fe400078ec0ff */
[----:B------:R-:W-:Y:S01]  /*8ab0*/  LOP3.LUT R11, R11, 0x10, RZ, 0x3c, !PT ;  /* 0x000000100b0b7812 */ /* 0x000fe200078e3cff */
[----:B------:R-:W-:Y:S04]  /*8ac0*/  STS.128 [R163+UR12+0x2000], R152 ;  /* 0x00200098a3007988 */ /* 0x000fe80008000c0c */
[----:B------:R-:W-:Y:S04]  /*8ad0*/  STS.128 [R163+UR12+0x3000], R20 ;  /* 0x00300014a3007988 */ /* 0x000fe80008000c0c */
[----:B------:R-:W-:Y:S04]  /*8ae0*/  STS.128 [R160+UR12], R156 ;  /* 0x0000009ca0007988 */ /* 0x000fe80008000c0c */
[----:B------:R-:W-:Y:S04]  /*8af0*/  STS.128 [R160+UR12+0x1000], R184 ;  /* 0x001000b8a0007988 */ /* 0x000fe80008000c0c */
[----:B------:R0:W-:Y:S04]  /*8b00*/  STS.128 [R160+UR12+0x2000], R12 ;  /* 0x0020000ca0007988 */ /* 0x0001e80008000c0c */
[----:B------:R-:W-:Y:S04]  /*8b10*/  STS.128 [R160+UR12+0x3000], R180 ;  /* 0x003000b4a0007988 */ /* 0x000fe80008000c0c */
[----:B------:R-:W-:Y:S04]  /*8b20*/  STS.U8 [R16+UR12+0x4100], R242 ;  /* 0x004100f210007988 */ /* 0x000fe8000800000c */
[----:B------:R-:W-:Y:S04]  /*8b30*/  STS.U8 [R16+UR12+0x4200], R246 ;  /* 0x004200f610007988 */ /* 0x000fe8000800000c */
[----:B------:R-:W-:Y:S01]  /*8b40*/  STS.U8 [R16+UR12+0x4300], R192 ;  /* 0x004300c010007988 */ /* 0x000fe2000800000c */
[----:B------:R-:W-:Y:S01]  /*8b50*/  UMOV UR9, 0xc0000010 ;  /* 0xc000001000097882 */ /* 0x000fe20000000000 */
[----:B------:R-:W-:Y:S01]  /*8b60*/  UMOV UR6, UR10 ;  /* 0x0000000a00067c82 */ /* 0x000fe20008000000 */
        /* <DEDUP_REMOVED lines=13> */
[----:B--2---:R-:W-:Y:S01]  /*8c40*/  STS.U8 [R16+UR12+0x4000], R238 ;  /* 0x004000ee10007988 */ /* 0x004fe2000800000c */
[----:B0-----:R-:W0:Y:S03]  /*8c50*/  LDC R12, c[0x0][0x23c] ;  /* 0x00008f00ff0c7b82 */ /* 0x001e260000000800 */
[----:B------:R-:W-:Y:S04]  /*8c60*/  STS.U8 [R11+UR12+0x4080], R240 ;  /* 0x004080f00b007988 */ /* 0x000fe8000800000c */
[----:B------:R-:W-:Y:S04]  /*8c70*/  STS.U8 [R11+UR12+0x4180], R244 ;  /* 0x004180f40b007988 */ /* 0x000fe8000800000c */
[----:B------:R-:W-:Y:S04]  /*8c80*/  STS.U8 [R11+UR12+0x4280], R248 ;  /* 0x004280f80b007988 */ /* 0x000fe8000800000c */
[----:B------:R1:W-:Y:S01]  /*8c90*/  STS.U8 [R11+UR12+0x4380], R201 ;  /* 0x004380c90b007988 */ /* 0x0003e2000800000c */
[----:B------:R2:W-:Y:S06]  /*8ca0*/  MEMBAR.ALL.CTA ;  /* 0x0000000000007992 */ /* 0x0005ec0000008000 */
[----:B--2---:R-:W2:Y:S02]  /*8cb0*/  FENCE.VIEW.ASYNC.S ;  /* 0x00000000000073c6 */ /* 0x004ea40000000000 */
[----:B--2---:R-:W-:Y:S06]  /*8cc0*/  BAR.SYNC.DEFER_BLOCKING 0x0 ;  /* 0x0000000000007b1d */ /* 0x004fec0000010000 */
[----:B------:R-:W-:-:S06]  /*8cd0*/  WARPGROUP.ARRIVE ;  /* 0x00000000000079c5 */ /* 0x000fcc0000000000 */
[----:B------:R-:W-:Y:S04]  /*8ce0*/  QGMMA.64x32x32.F32.E4M3.E4M3 R136, gdesc[UR8], R136 ;  /* 0x00600000088879f3 */ /* 0x000fe80008700888 */
[----:B------:R-:W-:Y:S04]  /*8cf0*/  QGMMA.64x32x32.F32.E4M3.E4M3 R120, gdesc[UR4], R120 ;  /* 0x00600000047879f3 */ /* 0x000fe80008700878 */
[----:B------:R-:W-:Y:S04]  /*8d00*/  QGMMA.64x32x32.F32.E4M3.E4M3 R104, gdesc[UR16], R104 ;  /* 0x00600000106879f3 */ /* 0x000fe80008700868 */
[----:B------:R-:W-:Y:S04]  /*8d10*/  QGMMA.64x32x32.F32.E4M3.E4M3 R88, gdesc[UR20], R88 ;  /* 0x00600000145879f3 */ /* 0x000fe80008700858 */
[----:B------:R-:W-:Y:S04]  /*8d20*/  QGMMA.64x32x32.F32.E4M3.E4M3 R72, gdesc[UR24], R72 ;  /* 0x00600000184879f3 */ /* 0x000fe80008700848 */
[----:B------:R-:W-:Y:S04]  /*8d30*/  QGMMA.64x32x32.F32.E4M3.E4M3 R56, gdesc[UR28], R56 ;  /* 0x006000001c3879f3 */ /* 0x000fe80008700838 */
[----:B------:R-:W-:Y:S04]  /*8d40*/  QGMMA.64x32x32.F32.E4M3.E4M3 R40, gdesc[UR32], R40 ;  /* 0x00600000202879f3 */ /* 0x000fe80008700828 */
[----:B------:R-:W-:Y:S01]  /*8d50*/  QGMMA.64x32x32.F32.E4M3.E4M3 R24, gdesc[UR36], R24, gsb0 ;  /* 0x00600000241879f3 */ /* 0x000fe20008000818 */
[----:B0-----:R-:W-:Y:S01]  /*8d60*/  IMAD.SHL.U32 R12, R12, 0x20, RZ ;  /* 0x000000200c0c7824 */ /* 0x001fe200078e00ff */
[----:B------:R-:W-:-:S04]  /*8d70*/  UIADD3 UR15, UR15, -0x1, URZ ;  /* 0xffffffff0f0f7890 */ /* 0x000fc8000fffe03f */
[C---:B------:R-:W-:Y:S02]  /*8d80*/  R2UR UR7, R12.reuse ;  /* 0x000000000c0772ca */ /* 0x040fe400000e0000 */
[----:B-1----:R-:W-:Y:S02]  /*8d90*/  SHF.R.S32.HI R11, RZ, 0x1f, R12 ;  /* 0x0000001fff0b7819 */ /* 0x002fe4000001140c */
[----:B------:R-:W-:Y:S02]  /*8da0*/  ISETP.NE.U32.AND P0, PT, RZ, UR15, PT ;  /* 0x0000000fff007c0c */ /* 0x000fe4000bf05070 */
[----:B------:R-:W-:Y:S01]  /*8db0*/  R2UR UR9, R11 ;  /* 0x000000000b0972ca */ /* 0x000fe200000e0000 */
[----:B------:R-:W-:Y:S01]  /*8dc0*/  USHF.L.U32 UR6, UR54, 0x5, URZ ;  /* 0x0000000536067899 */ /* 0x000fe2000800063f */
[----:B----4-:R-:W-:-:S03]  /*8dd0*/  IADD3 R0, P1, R12, R0, RZ ;  /* 0x000000000c007210 */ /* 0x010fc60007f3e0ff */
[----:B------:R-:W-:Y:S02]  /*8de0*/  UIADD3 UR42, UP6, UR6, UR42, URZ ;  /* 0x0000002a062a7290 */ /* 0x000fe4000ffde03f */
[----:B------:R-:W-:Y:S02]  /*8df0*/  UIADD3 UR44, UP0, UR7, UR44, URZ ;  /* 0x0000002c072c7290 */ /* 0x000fe4000ff1e03f */
[----:B------:R-:W-:Y:S02]  /*8e00*/  UIADD3 UR45, UP1, UR7, UR45, URZ ;  /* 0x0000002d072d7290 */ /* 0x000fe4000ff3e03f */
[----:B------:R-:W-:Y:S02]  /*8e10*/  UIADD3 UR46, UP2, UR7, UR46, URZ ;  /* 0x0000002e072e7290 */ /* 0x000fe4000ff5e03f */
[----:B------:R-:W-:Y:S02]  /*8e20*/  UIADD3 UR47, UP3, UR7, UR47, URZ ;  /* 0x0000002f072f7290 */ /* 0x000fe4000ff7e03f */
[----:B------:R-:W-:-:S02]  /*8e30*/  UIADD3 UR48, UP4, UR7, UR48, URZ ;  /* 0x0000003007307290 */ /* 0x000fc4000ff9e03f */
[----:B------:R-:W-:Y:S01]  /*8e40*/  UIADD3 UR13, UP5, UR7, UR13, URZ ;  /* 0x0000000d070d7290 */ /* 0x000fe2000ffbe03f */
[----:B---3--:R-:W-:Y:S01]  /*8e50*/  IADD3 R10, P2, R12, R10, RZ ;  /* 0x0000000a0c0a7210 */ /* 0x008fe20007f5e0ff */
[----:B------:R-:W-:Y:S02]  /*8e60*/  ULEA.HI.X.SX32 UR43, UR6, UR43, 0x1, UP6 ;  /* 0x0000002b062b7291 */ /* 0x000fe4000b0f0e3f */
[----:B------:R-:W-:Y:S02]  /*8e70*/  UIADD3.X UR49, UR9, UR49, URZ, UP0, !UPT ;  /* 0x0000003109317290 */ /* 0x000fe400087fe43f */
[----:B------:R-:W-:Y:S02]  /*8e80*/  UIADD3.X UR50, UR9, UR50, URZ, UP1, !UPT ;  /* 0x0000003209327290 */ /* 0x000fe40008ffe43f */
[----:B------:R-:W-:Y:S02]  /*8e90*/  UIADD3.X UR51, UR9, UR51, URZ, UP2, !UPT ;  /* 0x0000003309337290 */ /* 0x000fe400097fe43f */
[----:B------:R-:W-:-:S02]  /*8ea0*/  UIADD3.X UR52, UR9, UR52, URZ, UP3, !UPT ;  /* 0x0000003409347290 */ /* 0x000fc40009ffe43f */
[----:B------:R-:W-:Y:S02]  /*8eb0*/  UIADD3.X UR53, UR9, UR53, URZ, UP4, !UPT ;  /* 0x0000003509357290 */ /* 0x000fe4000a7fe43f */
[----:B------:R-:W-:Y:S01]  /*8ec0*/  UIADD3.X UR14, UR9, UR14, URZ, UP5, !UPT ;  /* 0x0000000e090e7290 */ /* 0x000fe2000affe43f */
[C---:B------:R-:W-:Y:S02]  /*8ed0*/  IMAD.X R5, R11.reuse, 0x1, R5, P1 ;  /* 0x000000010b057824 */ /* 0x040fe400008e0605 */
[----:B------:R-:W-:Y:S02]  /*8ee0*/  IMAD.X R4, R11, 0x1, R4, P2 ;  /* 0x000000010b047824 */ /* 0x000fe400010e0604 */
[----:B------:R-:W-:Y:S01]  /*8ef0*/  VIADD R3, R3, 0xffffffe0 ;  /* 0xffffffe003037836 */ /* 0x000fe20000000000 */
[----:B------:R-:W-:Y:S02]  /*8f00*/  WARPGROUP.DEPBAR.LE gsb0, 0x0 ;  /* 0x00008000000079c5 */ /* 0x000fe40000010000 */
[----:B------:R-:W-:Y:S05]  /*8f10*/  @P0 BRA `(.L_x_1) ;  /* 0xffffffb000340947 */ /* 0x000fea000383ffff */
.L_x_0:
[----:B------:R-:W2:Y:S01]  /*8f20*/  LDL.LU R165, [R1+0x58] ;  /* 0x0000580001a57983 */ /* 0x000ea20000300800 */
[----:B------:R-:W-:Y:S01]  /*8f30*/  F2FP.SATFINITE.E4M3.F32.PACK_AB_MERGE_C R138, R139, R138, RZ ;  /* 0x0000008a8b8a723e */ /* 0x000fe200048070ff */
[----:B------:R-:W-:Y:S01]  /*8f40*/  ULDC.64 UR20, c[0x0][0x228] ;  /* 0x00008a0000147ab9 */ /* 0x000fe20000000a00 */
[----:B------:R-:W-:Y:S01]  /*8f50*/  F2FP.SATFINITE.E4M3.F32.PACK_AB_MERGE_C R106, R107, R106, RZ ;  /* 0x0000006a6b6a723e */ /* 0x000fe200048070ff */
[----:B------:R-:W1:Y:S01]  /*8f60*/  S2R R11, SR_TID.X ;  /* 0x00000000000b7919 */ /* 0x000e620000002100 */
[----:B------:R-:W-:Y:S01]  /*8f70*/  F2FP.SATFINITE.E4M3.F32.PACK_AB_MERGE_C R74, R75, R74, RZ ;  /* 0x0000004a4b4a723e */ /* 0x000fe200048070ff */
[----:B------:R-:W-:Y:S01]  /*8f80*/  ULDC UR4, c[0x0][0x22c] ;  /* 0x00008b0000047ab9 */ /* 0x000fe20000000800 */
[----:B------:R-:W-:Y:S01]  /*8f90*/  F2FP.SATFINITE.E4M3.F32.PACK_AB_MERGE_C R136, R137, R136, RZ ;  /* 0x000000888988723e */ /* 0x000fe200048070ff */
[----:B------:R-:W3:Y:S01]  /*8fa0*/  S2R R0, SR_TID.X ;  /* 0x0000000000007919 */ /* 0x000ee20000002100 */
[----:B------:R-:W-:Y:S01]  /*8fb0*/  F2FP.SATFINITE.E4M3.F32.PACK_AB_MERGE_C R140, R141, R140, RZ ;  /* 0x0000008c8d8c723e */ /* 0x000fe200048070ff */
[----:B------:R-:W-:Y:S01]  /*8fc0*/  ULDC UR24, c[0x0][0x248] ;  /* 0x0000920000187ab9 */ /* 0x000fe20000000800 */
[----:B------:R-:W-:Y:S01]  /*8fd0*/  F2FP.SATFINITE.E4M3.F32.PACK_AB_MERGE_C R122, R123, R122, RZ ;  /* 0x0000007a7b7a723e */ /* 0x000fe200048070ff */
[----:B------:R-:W4:Y:S01]  /*8fe0*/  LDL.LU R163, [R1+0x54] ;  /* 0x0000540001a37983 */ /* 0x000f220000300800 */
[----:B------:R-:W-:Y:S01]  /*8ff0*/  F2FP.SATFINITE.E4M3.F32.PACK_AB_MERGE_C R104, R105, R104, RZ ;  /* 0x000000686968723e */ /* 0x000fe200048070ff */
[----:B------:R-:W-:Y:S01]  /*9000*/  ULDC.64 UR10, c[0x0][0x220] ;  /* 0x00008800000a7ab9 */ /* 0x000fe20000000a00 */
        /* <DEDUP_REMOVED lines=21> */
[----:B-1----:R-:W-:Y:S01]  /*9160*/  IMAD.SHL.U32 R2, R11, 0x10, RZ ;  /* 0x000000100b027824 */ /* 0x002fe200078e00ff */
[----:B------:R-:W-:Y:S01]  /*9170*/  F2FP.SATFINITE.E4M3.F32.PACK_AB_MERGE_C R124, R125, R124, RZ ;  /* 0x0000007c7d7c723e */ /* 0x000fe200048070ff */
[----:B------:R-:W-:Y:S01]  /*9180*/  IMAD.SHL.U32 R3, R11, 0x40, RZ ;  /* 0x000000400b037824 */ /* 0x000fe200078e00ff */
[----:B------:R-:W-:-:S02]  /*9190*/  F2FP.SATFINITE.E4M3.F32.PACK_AB_MERGE_C R92, R93, R92, RZ ;  /* 0x0000005c5d5c723e */ /* 0x000fc400048070ff */
[----:B------:R-:W-:Y:S02]  /*91a0*/  LOP3.LUT R2, R2, 0xf0, RZ, 0xc0, !PT ;  /* 0x000000f002027812 */ /* 0x000fe400078ec0ff */
[----:B------:R-:W-:Y:S02]  /*91b0*/  LOP3.LUT R3, R3, 0x400, RZ, 0xc0, !PT ;  /* 0x0000040003037812 */ /* 0x000fe400078ec0ff */
[----:B---3--:R-:W-:Y:S02]  /*91c0*/  LOP3.LUT R33, R0, 0x60, RZ, 0xc0, !PT ;  /* 0x0000006000217812 */ /* 0x008fe400078ec0ff */
[----:B------:R-:W-:Y:S02]  /*91d0*/  IADD3 R2, R3, UR12, R2 ;  /* 0x0000000c03027c10 */ /* 0x000fe4000fffe002 */
        /* <DEDUP_REMOVED lines=11> */
[----:B------:R-:W-:Y:S01]  /*9290*/  LOP3.LUT R76, R76, 0xffff, RZ, 0xc0, !PT ;  /* 0x0000ffff4c4c7812 */ /* 0x000fe200078ec0ff */
[----:B------:R-:W-:Y:S01]  /*92a0*/  IMAD R33, R33, 0x8, R2 ;  /* 0x0000000821217824 */ /* 0x000fe200078e0202 */
[----:B------:R-:W-:Y:S02]  /*92b0*/  F2FP.SATFINITE.E4M3.F32.PACK_AB_MERGE_C R56, R57, R56, RZ ;  /* 0x000000383938723e */ /* 0x000fe400048070ff */
[----:B------:R-:W-:-:S02]  /*92c0*/  F2FP.SATFINITE.E4M3.F32.PACK_AB_MERGE_C R60, R61, R60, RZ ;  /* 0x0000003c3d3c723e */ /* 0x000fc400048070ff */
[----:B------:R-:W-:Y:S02]  /*92d0*/  F2FP.SATFINITE.E4M3.F32.PACK_AB_MERGE_C R126, R127, R126, RZ ;  /* 0x0000007e7f7e723e */ /* 0x000fe400048070ff */
[----:B------:R-:W-:Y:S02]  /*92e0*/  F2FP.SATFINITE.E4M3.F32.PACK_AB_MERGE_C R94, R95, R94, RZ ;  /* 0x0000005e5f5e723e */ /* 0x000fe400048070ff */
[----:B------:R-:W-:Y:S02]  /*92f0*/  F2FP.SATFINITE.E4M3.F32.PACK_AB_MERGE_C R62, R63, R62, RZ ;  /* 0x0000003e3f3e723e */ /* 0x000fe400048070ff */
[----:B------:R-:W-:Y:S02]  /*9300*/  F2FP.SATFINITE.E4M3.F32.PACK_AB_MERGE_C R28, R29, R28, RZ ;  /* 0x0000001c1d1c723e */ /* 0x000fe400048070ff */
[----:B------:R-:W-:Y:S02]  /*9310*/  PRMT R2, R74, 0x3340, R1 ;  /* 0x000033404a027816 */ /* 0x000fe40000000001 */
[----:B------:R-:W-:-:S02]  /*9320*/  F2FP.SATFINITE.E4M3.F32.PACK_AB_MERGE_C R38, R39, R38, RZ ;  /* 0x000000262726723e */ /* 0x000fc400048070ff */
[----:B------:R-:W-:Y:S02]  /*9330*/  PRMT R3, R72, 0x3340, R1 ;  /* 0x0000334048037816 */ /* 0x000fe40000000001 */
[----:B------:R-:W-:Y:S02]  /*9340*/  PRMT R4, R136, 0x3340, R19 ;  /* 0x0000334088047816 */ /* 0x000fe40000000013 */
[----:B------:R-:W-:Y:S02]  /*9350*/  LOP3.LUT R29, R88, 0xffff, RZ, 0xc0, !PT ;  /* 0x0000ffff581d7812 */ /* 0x000fe400078ec0ff */
[--C-:B-----5:R-:W-:Y:S02]  /*9360*/  PRMT R8, R58, 0x3340, R1.reuse ;  /* 0x000033403a087816 */ /* 0x120fe40000000001 */
[----:B------:R-:W-:Y:S02]  /*9370*/  PRMT R10, R76, 0x3340, R1 ;  /* 0x000033404c0a7816 */ /* 0x000fe40000000001 */
[----:B------:R-:W-:-:S02]  /*9380*/  PRMT R7, R122, 0x3340, R35 ;  /* 0x000033407a077816 */ /* 0x000fc40000000023 */
[----:B------:R-:W-:Y:S02]  /*9390*/  PRMT R9, R140, 0x3340, R31 ;  /* 0x000033408c097816 */ /* 0x000fe4000000001f */
[----:B------:R-:W-:Y:S02]  /*93a0*/  F2FP.SATFINITE.E4M3.F32.PACK_AB_MERGE_C R42, R43, R42, RZ ;  /* 0x0000002a2b2a723e */ /* 0x000fe400048070ff */
[----:B------:R-:W-:Y:S02]  /*93b0*/  LOP3.LUT R120, R120, 0xffff, RZ, 0xc0, !PT ;  /* 0x0000ffff78787812 */ /* 0x000fe400078ec0ff */
[----:B------:R-:W-:Y:S02]  /*93c0*/  LOP3.LUT R88, R56, 0xffff, RZ, 0xc0, !PT ;  /* 0x0000ffff38587812 */ /* 0x000fe400078ec0ff */
[----:B------:R-:W-:Y:S02]  /*93d0*/  LOP3.LUT R124, R124, 0xffff, RZ, 0xc0, !PT ;  /* 0x0000ffff7c7c7812 */ /* 0x000fe400078ec0ff */
[----:B------:R-:W-:-:S02]  /*93e0*/  LOP3.LUT R39, R92, 0xffff, RZ, 0xc0, !PT ;  /* 0x0000ffff5c277812 */ /* 0x000fc400078ec0ff */
[----:B------:R-:W-:Y:S02]  /*93f0*/  LOP3.LUT R60, R60, 0xffff, RZ, 0xc0, !PT ;  /* 0x0000ffff3c3c7812 */ /* 0x000fe400078ec0ff */
[----:B------:R-:W-:Y:S02]  /*9400*/  F2FP.SATFINITE.E4M3.F32.PACK_AB_MERGE_C R142, R143, R142, RZ ;  /* 0x0000008e8f8e723e */ /* 0x000fe400048070ff */
[----:B------:R-:W-:Y:S02]  /*9410*/  F2FP.SATFINITE.E4M3.F32.PACK_AB_MERGE_C R110, R111, R110, RZ ;  /* 0x0000006e6f6e723e */ /* 0x000fe400048070ff */
[----:B------:R-:W-:Y:S02]  /*9420*/  F2FP.SATFINITE.E4M3.F32.PACK_AB_MERGE_C R78, R79, R78, RZ ;  /* 0x0000004e4f4e723e */ /* 0x000fe400048070ff */
[----:B------:R-:W-:Y:S02]  /*9430*/  LOP3.LUT R126, R126, 0xffff, RZ, 0xc0, !PT ;  /* 0x0000ffff7e7e7812 */ /* 0x000fe400078ec0ff */
[----:B------:R-:W-:-:S02]  /*9440*/  LOP3.LUT R43, R94, 0xffff, RZ, 0xc0, !PT ;  /* 0x0000ffff5e2b7812 */ /* 0x000fc400078ec0ff */
[----:B------:R-:W-:Y:S02]  /*9450*/  LOP3.LUT R62, R62, 0xffff, RZ, 0xc0, !PT ;  /* 0x0000ffff3e3e7812 */ /* 0x000fe400078ec0ff */
[----:B------:R-:W-:Y:S02]  /*9460*/  F2FP.SATFINITE.E4M3.F32.PACK_AB_MERGE_C R144, R145, R144, RZ ;  /* 0x000000909190723e */ /* 0x000fe400048070ff */
[----:B------:R-:W-:Y:S02]  /*9470*/  F2FP.SATFINITE.E4M3.F32.PACK_AB_MERGE_C R146, R147, R146, RZ ;  /* 0x000000929392723e */ /* 0x000fe400048070ff */
[----:B------:R-:W-:Y:S02]  /*9480*/  F2FP.SATFINITE.E4M3.F32.PACK_AB_MERGE_C R128, R129, R128, RZ ;  /* 0x000000808180723e */ /* 0x000fe400048070ff */
[----:B------:R-:W-:Y:S02]  /*9490*/  F2FP.SATFINITE.E4M3.F32.PACK_AB_MERGE_C R112, R113, R112, RZ ;  /* 0x000000707170723e */ /* 0x000fe400048070ff */
[----:B------:R-:W-:-:S02]  /*94a0*/  F2FP.SATFINITE.E4M3.F32.PACK_AB_MERGE_C R114, R115, R114, RZ ;  /* 0x000000727372723e */ /* 0x000fc400048070ff */
[----:B------:R-:W-:Y:S02]  /*94b0*/  F2FP.SATFINITE.E4M3.F32.PACK_AB_MERGE_C R96, R97, R96, RZ ;  /* 0x000000606160723e */ /* 0x000fe400048070ff */
[----:B------:R-:W-:Y:S02]  /*94c0*/  F2FP.SATFINITE.E4M3.F32.PACK_AB_MERGE_C R80, R81, R80, RZ ;  /* 0x000000505150723e */ /* 0x000fe400048070ff */
[----:B------:R-:W-:Y:S02]  /*94d0*/  F2FP.SATFINITE.E4M3.F32.PACK_AB_MERGE_C R82, R83, R82, RZ ;  /* 0x000000525352723e */ /* 0x000fe400048070ff */
[----:B------:R-:W-:Y:S02]  /*94e0*/  F2FP.SATFINITE.E4M3.F32.PACK_AB_MERGE_C R64, R65, R64, RZ ;  /* 0x000000404140723e */ /* 0x000fe400048070ff */
[----:B------:R-:W-:Y:S02]  /*94f0*/  PRMT R4, R4, 0x5410, R3 ;  /* 0x0000541004047816 */ /* 0x000fe40000000003 */
[----:B------:R-:W-:-:S02]  /*9500*/  PRMT R7, R7, 0x5410, R8 ;  /* 0x0000541007077816 */ /* 0x000fc40000000008 */
[----:B------:R-:W-:Y:S02]  /*9510*/  F2FP.SATFINITE.E4M3.F32.PACK_AB_MERGE_C R36, R37, R36, RZ ;  /* 0x000000242524723e */ /* 0x000fe400048070ff */
[----:B------:R-:W-:Y:S02]  /*9520*/  PRMT R3, R88, 0x3340, R1 ;  /* 0x0000334058037816 */ /* 0x000fe40000000001 */
[----:B------:R-:W-:Y:S02]  /*9530*/  PRMT R8, R124, 0x3340, R39 ;  /* 0x000033407c087816 */ /* 0x000fe40000000027 */
[----:B------:R-:W-:Y:S02]  /*9540*/  F2FP.SATFINITE.E4M3.F32.PACK_AB_MERGE_C R40, R41, R40, RZ ;  /* 0x000000282928723e */ /* 0x000fe400048070ff */
[----:B------:R-:W-:Y:S02]  /*9550*/  F2FP.SATFINITE.E4M3.F32.PACK_AB_MERGE_C R44, R45, R44, RZ ;  /* 0x0000002c2d2c723e */ /* 0x000fe400048070ff */
[----:B------:R-:W-:-:S02]  /*9560*/  F2FP.SATFINITE.E4M3.F32.PACK_AB_MERGE_C R48, R49, R48, RZ ;  /* 0x000000303130723e */ /* 0x000fc400048070ff */
[----:B------:R-:W-:Y:S02]  /*9570*/  LOP3.LUT R142, R142, 0xffff, RZ, 0xc0, !PT ;  /* 0x0000ffff8e8e7812 */ /* 0x000fe400078ec0ff */
[----:B------:R-:W-:Y:S02]  /*9580*/  LOP3.LUT R37, R110, 0xffff, RZ, 0xc0, !PT ;  /* 0x0000ffff6e257812 */ /* 0x000fe400078ec0ff */
[----:B------:R-:W-:Y:S02]  /*9590*/  LOP3.LUT R78, R78, 0xffff, RZ, 0xc0, !PT ;  /* 0x0000ffff4e4e7812 */ /* 0x000fe400078ec0ff */
[----:B------:R-:W-:Y:S02]  /*95a0*/  PRMT R12, R62, 0x3340, R1 ;  /* 0x000033403e0c7816 */ /* 0x000fe40000000001 */
        /* <DEDUP_REMOVED lines=10> */
[----:B------:R-:W-:Y:S02]  /*9650*/  F2FP.SATFINITE.E4M3.F32.PACK_AB_MERGE_C R130, R131, R130, RZ ;  /* 0x000000828382723e */ /* 0x000fe400048070ff */
[----:B------:R-:W-:Y:S02]  /*9660*/  F2FP.SATFINITE.E4M3.F32.PACK_AB_MERGE_C R98, R99, R98, RZ ;  /* 0x000000626362723e */ /* 0x000fe400048070ff */
[----:B------:R-:W-:Y:S02]  /*9670*/  F2FP.SATFINITE.E4M3.F32.PACK_AB_MERGE_C R66, R67, R66, RZ ;  /* 0x000000424342723e */ /* 0x000fe400048070ff */
[----:B------:R-:W-:-:S02]  /*9680*/  F2FP.SATFINITE.E4M3.F32.PACK_AB_MERGE_C R50, R51, R50, RZ ;  /* 0x000000323332723e */ /* 0x000fc400048070ff */
[----:B0-----:R-:W-:Y:S02]  /*9690*/  PRMT R14, R80, 0x3340, R1 ;  /* 0x00003340500e7816 */ /* 0x001fe40000000001 */
[----:B------:R-:W-:Y:S02]  /*96a0*/  PRMT R13, R144, 0x3340, R41 ;  /* 0x00003340900d7816 */ /* 0x000fe40000000029 */
[----:B------:R-:W-:Y:S02]  /*96b0*/  PRMT R16, R146, 0x3340, R45 ;  /* 0x0000334092107816 */ /* 0x000fe4000000002d */
[----:B------:R-:W-:Y:S02]  /*96c0*/  PRMT R17, R128, 0x3340, R49 ;  /* 0x0000334080117816 */ /* 0x000fe40000000031 */
[----:B------:R-:W-:Y:S02]  /*96d0*/  F2FP.SATFINITE.E4M3.F32.PACK_AB_MERGE_C R148, R149, R148, RZ ;  /* 0x000000949594723e */ /* 0x000fe400048070ff */
[----:B------:R-:W-:-:S02]  /*96e0*/  F2FP.SATFINITE.E4M3.F32.PACK_AB_MERGE_C R116, R117, R116, RZ ;  /* 0x000000747574723e */ /* 0x000fc400048070ff */
[----:B------:R-:W-:Y:S02]  /*96f0*/  F2FP.SATFINITE.E4M3.F32.PACK_AB_MERGE_C R84, R85, R84, RZ ;  /* 0x000000545554723e */ /* 0x000fe400048070ff */
[----:B------:R-:W-:Y:S02]  /*9700*/  LOP3.LUT R130, R130, 0xffff, RZ, 0xc0, !PT ;  /* 0x0000ffff82827812 */ /* 0x000fe400078ec0ff */
[----:B------:R-:W-:Y:S02]  /*9710*/  LOP3.LUT R51, R98, 0xffff, RZ, 0xc0, !PT ;  /* 0x0000ffff62337812 */ /* 0x000fe400078ec0ff */
[----:B------:R-:W-:Y:S02]  /*9720*/  LOP3.LUT R66, R66, 0xffff, RZ, 0xc0, !PT ;  /* 0x0000ffff42427812 */ /* 0x000fe400078ec0ff */
[----:B------:R-:W-:Y:S02]  /*9730*/  F2FP.SATFINITE.E4M3.F32.PACK_AB_MERGE_C R150, R151, R150, RZ ;  /* 0x000000969796723e */ /* 0x000fe400048070ff */
[----:B------:R-:W-:-:S02]  /*9740*/  F2FP.SATFINITE.E4M3.F32.PACK_AB_MERGE_C R132, R133, R132, RZ ;  /* 0x000000848584723e */ /* 0x000fc400048070ff */
[----:B------:R-:W-:Y:S02]  /*9750*/  F2FP.SATFINITE.E4M3.F32.PACK_AB_MERGE_C R118, R119, R118, RZ ;  /* 0x000000767776723e */ /* 0x000fe400048070ff */
        /* <DEDUP_REMOVED lines=9> */
[----:B------:R-:W-:Y:S02]  /*97f0*/  LOP3.LUT R148, R148, 0xffff, RZ, 0xc0, !PT ;  /* 0x0000ffff94947812 */ /* 0x000fe400078ec0ff */
[----:B------:R-:W-:-:S02]  /*9800*/  LOP3.LUT R47, R116, 0xffff, RZ, 0xc0, !PT ;  /* 0x0000ffff742f7812 */ /* 0x000fc400078ec0ff */
[----:B------:R-:W-:Y:S02]  /*9810*/  LOP3.LUT R84, R84, 0xffff, RZ, 0xc0, !PT ;  /* 0x0000ffff54547812 */ /* 0x000fe400078ec0ff */
[----:B------:R-:W-:Y:S02]  /*9820*/  PRMT R18, R130, 0x3340, R51 ;  /* 0x0000334082127816 */ /* 0x000fe40000000033 */
[----:B------:R-:W-:Y:S02]  /*9830*/  LOP3.LUT R150, R150, 0xffff, RZ, 0xc0, !PT ;  /* 0x0000ffff96967812 */ /* 0x000fe400078ec0ff */
[----:B------:R-:W-:Y:S02]  /*9840*/  LOP3.LUT R132, R132, 0xffff, RZ, 0xc0, !PT ;  /* 0x0000ffff84847812 */ /* 0x000fe400078ec0ff */
[----:B------:R-:W-:Y:S02]  /*9850*/  LOP3.LUT R53, R118, 0xffff, RZ, 0xc0, !PT ;  /* 0x0000ffff76357812 */ /* 0x000fe400078ec0ff */
[----:B------:R-:W-:-:S02]  /*9860*/  LOP3.LUT R55, R100, 0xffff, RZ, 0xc0, !PT ;  /* 0x0000ffff64377812 */ /* 0x000fc400078ec0ff */
[----:B------:R-:W-:Y:S02]  /*9870*/  LOP3.LUT R86, R86, 0xffff, RZ, 0xc0, !PT ;  /* 0x0000ffff56567812 */ /* 0x000fe400078ec0ff */
[----:B------:R-:W-:Y:S02]  /*9880*/  LOP3.LUT R90, R68, 0xffff, RZ, 0xc0, !PT ;  /* 0x0000ffff445a7812 */ /* 0x000fe400078ec0ff */
[----:B------:R-:W-:Y:S02]  /*9890*/  PRMT R15, R84, 0x3340, R1 ;  /* 0x00003340540f7816 */ /* 0x000fe40000000001 */
[----:B------:R-:W-:Y:S02]  /*98a0*/  PRMT R20, R148, 0x3340, R47 ;  /* 0x0000334094147816 */ /* 0x000fe4000000002f */
[----:B------:R-:W-:Y:S02]  /*98b0*/  LOP3.LUT R134, R134, 0xffff, RZ, 0xc0, !PT ;  /* 0x0000ffff86867812 */ /* 0x000fe400078ec0ff */
[----:B------:R-:W-:-:S02]  /*98c0*/  LOP3.LUT R59, R102, 0xffff, RZ, 0xc0, !PT ;  /* 0x0000ffff663b7812 */ /* 0x000fc400078ec0ff */
[----:B------:R-:W-:Y:S02]  /*98d0*/  LOP3.LUT R92, R70, 0xffff, RZ, 0xc0, !PT ;  /* 0x0000ffff465c7812 */ /* 0x000fe400078ec0ff */
[----:B------:R-:W-:Y:S02]  /*98e0*/  PRMT R21, R150, 0x3340, R53 ;  /* 0x0000334096157816 */ /* 0x000fe40000000035 */
[----:B------:R-:W-:Y:S01]  /*98f0*/  F2FP.SATFINITE.E4M3.F32.PACK_AB_MERGE_C R24, R25, R24, RZ ;  /* 0x000000181918723e */ /* 0x000fe200048070ff */
[C---:B--2---:R-:W-:Y:S02]  /*9900*/  VIADD R5, R165.reuse, 0x1d ;  /* 0x0000001da5057836 */ /* 0x044fe40000000000 */
[----:B------:R-:W-:-:S03]  /*9910*/  VIADD R6, R165, 0x2 ;  /* 0x00000002a5067836 */ /* 0x000fc60000000000 */
[----:B------:R-:W-:Y:S02]  /*9920*/  ISETP.GE.AND P1, PT, R5, UR21, PT ;  /* 0x0000001505007c0c */ /* 0x000fe4000bf26270 */
[----:B------:R-:W-:Y:S02]  /*9930*/  PRMT R5, R138, 0x3340, R27 ;  /* 0x000033408a057816 */ /* 0x000fe4000000001b */
[----:B------:R-:W-:Y:S01]  /*9940*/  ISETP.GE.AND P0, PT, R6, UR4, PT ;  /* 0x0000000406007c0c */ /* 0x000fe2000bf06270 */
[----:B------:R-:W-:Y:S01]  /*9950*/  ULDC.64 UR4, c[0x0][0x228] ;  /* 0x00008a0000047ab9 */ /* 0x000fe20000000a00 */
        /* <DEDUP_REMOVED lines=9> */
[--C-:B------:R-:W-:Y:S02]  /*99f0*/  PRMT R11, R82, 0x3340, R1.reuse ;  /* 0x00003340520b7816 */ /* 0x100fe40000000001 */
[----:B------:R-:W-:Y:S02]  /*9a00*/  PRMT R12, R64, 0x3340, R1 ;  /* 0x00003340400c7816 */ /* 0x000fe40000000001 */
[----:B------:R-:W-:Y:S02]  /*9a10*/  PRMT R10, R10, 0x5410, R3 ;  /* 0x000054100a0a7816 */ /* 0x000fe40000000003 */
[----:B------:R-:W-:Y:S02]  /*9a20*/  PRMT R3, R13, 0x5410, R14 ;  /* 0x000054100d037816 */ /* 0x000fe4000000000e */
[----:B------:R-:W-:Y:S02]  /*9a30*/  PRMT R16, R16, 0x5410, R11 ;  /* 0x0000541010107816 */ /* 0x000fe4000000000b */
[----:B------:R-:W-:-:S02]  /*9a40*/  PRMT R17, R17, 0x5410, R12 ;  /* 0x0000541011117816 */ /* 0x000fc4000000000c */
[----:B------:R-:W-:Y:S02]  /*9a50*/  PRMT R13, R66, 0x3340, R1 ;  /* 0x00003340420d7816 */ /* 0x000fe40000000001 */
[----:B------:R-:W-:Y:S02]  /*9a60*/  SHF.R.U32.HI R11, RZ, 0x8, R136 ;  /* 0x00000008ff0b7819 */ /* 0x000fe40000011688 */
[----:B------:R-:W-:Y:S02]  /*9a70*/  SHF.R.U32.HI R12, RZ, 0x8, R19 ;  /* 0x00000008ff0c7819 */ /* 0x000fe40000011613 */
[----:B------:R-:W-:Y:S02]  /*9a80*/  PRMT R18, R18, 0x5410, R13 ;  /* 0x0000541012127816 */ /* 0x000fe4000000000d */
[----:B------:R-:W-:Y:S02]  /*9a90*/  LOP3.LUT R12, R12, 0xffff, RZ, 0xc0, !PT ;  /* 0x0000ffff0c0c7812 */ /* 0x000fe400078ec0ff */
[----:B------:R-:W-:-:S02]  /*9aa0*/  LOP3.LUT R11, R11, 0xffff, RZ, 0xc0, !PT ;  /* 0x0000ffff0b0b7812 */ /* 0x000fc400078ec0ff */
[--C-:B------:R-:W-:Y:S02]  /*9ab0*/  PRMT R14, R86, 0x3340, R1.reuse ;  /* 0x00003340560e7816 */ /* 0x100fe40000000001 */
        /* <DEDUP_REMOVED lines=8> */
[----:B------:R-:W-:Y:S02]  /*9b40*/  SHF.R.U32.HI R15, RZ, 0x8, R72 ;  /* 0x00000008ff0f7819 */ /* 0x000fe40000011648 */
[----:B------:R-:W-:Y:S02]  /*9b50*/  SHF.R.U32.HI R11, RZ, 0x8, R138 ;  /* 0x00000008ff0b7819 */ /* 0x000fe4000001168a */
[----:B------:R-:W-:-:S02]  /*9b60*/  SHF.R.U32.HI R13, RZ, 0x8, R27 ;  /* 0x00000008ff0d7819 */ /* 0x000fc4000001161b */
[----:B------:R-:W-:Y:S02]  /*9b70*/  SHF.R.U32.HI R12, RZ, 0x8, R120 ;  /* 0x00000008ff0c7819 */ /* 0x000fe40000011678 */
[----:B------:R-:W-:Y:S02]  /*9b80*/  SHF.R.U32.HI R14, RZ, 0x8, R29 ;  /* 0x00000008ff0e7819 */ /* 0x000fe4000001161d */
[----:B------:R-:W-:Y:S02]  /*9b90*/  PRMT R23, R23, 0x5410, R56 ;  /* 0x0000541017177816 */ /* 0x000fe40000000038 */
[----:B------:R-:W-:Y:S02]  /*9ba0*/  SHF.R.U32.HI R19, RZ, 0x8, R74 ;  /* 0x00000008ff137819 */ /* 0x000fe4000001164a */
[----:B------:R-:W-:Y:S02]  /*9bb0*/  LOP3.LUT R15, R15, 0xffff, RZ, 0xc0, !PT ;  /* 0x0000ffff0f0f7812 */ /* 0x000fe400078ec0ff */
[----:B------:R-:W-:-:S02]  /*9bc0*/  LOP3.LUT R56, R11, 0xffff, RZ, 0xc0, !PT ;  /* 0x0000ffff0b387812 */ /* 0x000fc400078ec0ff */
[----:B------:R-:W-:Y:S02]  /*9bd0*/  LOP3.LUT R13, R13, 0xffff, RZ, 0xc0, !PT ;  /* 0x0000ffff0d0d7812 */ /* 0x000fe400078ec0ff */
[----:B------:R-:W-:Y:S02]  /*9be0*/  LOP3.LUT R14, R14, 0xffff, RZ, 0xc0, !PT ;  /* 0x0000ffff0e0e7812 */ /* 0x000fe400078ec0ff */
[----:B------:R-:W-:Y:S02]  /*9bf0*/  LOP3.LUT R11, R12, 0xffff, RZ, 0xc0, !PT ;  /* 0x0000ffff0c0b7812 */ /* 0x000fe400078ec0ff */
[----:B------:R-:W-:Y:S02]  /*9c00*/  LOP3.LUT R19, R19, 0xffff, RZ, 0xc0, !PT ;  /* 0x0000ffff13137812 */ /* 0x000fe400078ec0ff */
[----:B------:R-:W-:Y:S02]  /*9c10*/  PRMT R152, R15, 0x3340, R152 ;  /* 0x000033400f987816 */ /* 0x000fe40000000098 */
[----:B------:R-:W-:-:S02]  /*9c20*/  PRMT R56, R56, 0x3340, R13 ;  /* 0x0000334038387816 */ /* 0x000fc4000000000d */
[----:B------:R-:W-:Y:S02]  /*9c30*/  PRMT R29, R11, 0x3340, R14 ;  /* 0x000033400b1d7816 */ /* 0x000fe4000000000e */
[----:B------:R-:W-:Y:S02]  /*9c40*/  SHF.R.U32.HI R15, RZ, 0x8, R88 ;  /* 0x00000008ff0f7819 */ /* 0x000fe40000011658 */
[----:B------:R-:W-:Y:S02]  /*9c50*/  SHF.R.U32.HI R12, RZ, 0x8, R122 ;  /* 0x00000008ff0c7819 */ /* 0x000fe4000001167a */
[----:B------:R-:W-:Y:S02]  /*9c60*/  SHF.R.U32.HI R14, RZ, 0x8, R35 ;  /* 0x00000008ff0e7819 */ /* 0x000fe40000011623 */
[----:B------:R-:W-:Y:S02]  /*9c70*/  SHF.R.U32.HI R11, RZ, 0x8, R140 ;  /* 0x00000008ff0b7819 */ /* 0x000fe4000001168c */
[----:B------:R-:W-:-:S02]  /*9c80*/  SHF.R.U32.HI R13, RZ, 0x8, R31 ;  /* 0x00000008ff0d7819 */ /* 0x000fc4000001161f */
[----:B------:R-:W-:Y:S02]  /*9c90*/  PRMT R27, R19, 0x3340, R154 ;  /* 0x00003340131b7816 */ /* 0x000fe4000000009a */
[----:B------:R-:W-:Y:S02]  /*9ca0*/  SHF.R.U32.HI R19, RZ, 0x8, R58 ;  /* 0x00000008ff137819 */ /* 0x000fe4000001163a */
        /* <DEDUP_REMOVED lines=8> */
[----:B------:R-:W-:Y:S02]  /*9d30*/  PRMT R35, R12, 0x3340, R13 ;  /* 0x000033400c237816 */ /* 0x000fe4000000000d */
[----:B------:R-:W-:-:S02]  /*9d40*/  SHF.R.U32.HI R15, RZ, 0x8, R76 ;  /* 0x00000008ff0f7819 */ /* 0x000fc4000001164c */
[----:B------:R-:W-:Y:S02]  /*9d50*/  SHF.R.U32.HI R11, RZ, 0x8, R142 ;  /* 0x00000008ff0b7819 */ /* 0x000fe4000001168e */
[----:B------:R-:W-:Y:S02]  /*9d60*/  SHF.R.U32.HI R13, RZ, 0x8, R37 ;  /* 0x00000008ff0d7819 */ /* 0x000fe40000011625 */
[----:B------:R-:W-:Y:S02]  /*9d70*/  SHF.R.U32.HI R12, RZ, 0x8, R124 ;  /* 0x00000008ff0c7819 */ /* 0x000fe4000001167c */
[----:B------:R-:W-:Y:S02]  /*9d80*/  SHF.R.U32.HI R14, RZ, 0x8, R39 ;  /* 0x00000008ff0e7819 */ /* 0x000fe40000011627 */
[----:B------:R-:W-:Y:S02]  /*9d90*/  PRMT R156, R19, 0x3340, R156 ;  /* 0x00003340139c7816 */ /* 0x000fe4000000009c */
[----:B------:R-:W-:-:S02]  /*9da0*/  SHF.R.U32.HI R19, RZ, 0x8, R78 ;  /* 0x00000008ff137819 */ /* 0x000fc4000001164e */
        /* <DEDUP_REMOVED lines=29> */
[----:B------:R-:W-:-:S02]  /*9f80*/  PRMT R162, R19, 0x3340, R162 ;  /* 0x0000334013a27816 */ /* 0x000fc400000000a2 */
[----:B------:R-:W-:Y:S02]  /*9f90*/  SHF.R.U32.HI R19, RZ, 0x8, R82 ;  /* 0x00000008ff137819 */ /* 0x000fe40000011652 */
[----:B------:R-:W-:Y:S02]  /*9fa0*/  LOP3.LUT R15, R15, 0xffff, RZ, 0xc0, !PT ;  /* 0x0000ffff0f0f7812 */ /* 0x000fe400078ec0ff */
[----:B------:R-:W-:Y:S02]  /*9fb0*/  LOP3.LUT R60, R11, 0xffff, RZ, 0xc0, !PT ;  /* 0x0000ffff0b3c7812 */ /* 0x000fe400078ec0ff */
[----:B------:R-:W-:Y:S02]  /*9fc0*/  LOP3.LUT R14, R14, 0xffff, RZ, 0xc0, !PT ;  /* 0x0000ffff0e0e7812 */ /* 0x000fe400078ec0ff */
[----:B------:R-:W-:Y:S02]  /*9fd0*/  LOP3.LUT R11, R12, 0xffff, RZ, 0xc0, !PT ;  /* 0x0000ffff0c0b7812 */ /* 0x000fe400078ec0ff */
[----:B------:R-:W-:-:S02]  /*9fe0*/  LOP3.LUT R62, R19, 0xffff, RZ, 0xc0, !PT ;  /* 0x0000ffff133e7812 */ /* 0x000fc400078ec0ff */
[----:B------:R-:W-:Y:S02]  /*9ff0*/  PRMT R164, R15, 0x3340, R164 ;  /* 0x000033400fa47816 */ /* 0x000fe400000000a4 */
[----:B------:R-:W-:Y:S02]  /*a000*/  PRMT R49, R11, 0x3340, R14 ;  /* 0x000033400b317816 */ /* 0x000fe4000000000e */
[----:B------:R-:W-:Y:S02]  /*a010*/  SHF.R.U32.HI R15, RZ, 0x8, R64 ;  /* 0x00000008ff0f7819 */ /* 0x000fe40000011640 */
[----:B------:R-:W-:Y:S02]  /*a020*/  SHF.R.U32.HI R12, RZ, 0x8, R130 ;  /* 0x00000008ff0c7819 */ /* 0x000fe40000011682 */
[----:B------:R-:W-:Y:S02]  /*a030*/  SHF.R.U32.HI R14, RZ, 0x8, R51 ;  /* 0x00000008ff0e7819 */ /* 0x000fe40000011633 */
[----:B------:R-:W-:-:S02]  /*a040*/  SHF.R.U32.HI R13, RZ, 0x8, R45 ;  /* 0x00000008ff0d7819 */ /* 0x000fc4000001162d */
[----:B------:R-:W-:Y:S02]  /*a050*/  PRMT R45, R62, 0x3340, R1 ;  /* 0x000033403e2d7816 */ /* 0x000fe40000000001 */
[----:B------:R-:W-:Y:S02]  /*a060*/  LOP3.LUT R62, R15, 0xffff, RZ, 0xc0, !PT ;  /* 0x0000ffff0f3e7812 */ /* 0x000fe400078ec0ff */
[----:B------:R-:W-:Y:S02]  /*a070*/  SHF.R.U32.HI R19, RZ, 0x8, R66 ;  /* 0x00000008ff137819 */ /* 0x000fe40000011642 */
[----:B------:R-:W-:Y:S02]  /*a080*/  LOP3.LUT R14, R14, 0xffff, RZ, 0xc0, !PT ;  /* 0x0000ffff0e0e7812 */ /* 0x000fe400078ec0ff */
[----:B------:R-:W-:Y:S02]  /*a090*/  LOP3.LUT R15, R12, 0xffff, RZ, 0xc0, !PT ;  /* 0x0000ffff0c0f7812 */ /* 0x000fe400078ec0ff */
[----:B------:R-:W-:-:S02]  /*a0a0*/  LOP3.LUT R12, R19, 0xffff, RZ, 0xc0, !PT ;  /* 0x0000ffff130c7812 */ /* 0x000fc400078ec0ff */
[----:B------:R-:W-:Y:S02]  /*a0b0*/  PRMT R51, R15, 0x3340, R14 ;  /* 0x000033400f337816 */ /* 0x000fe4000000000e */
[----:B------:R-:W-:Y:S02]  /*a0c0*/  SHF.R.U32.HI R15, RZ, 0x8, R84 ;  /* 0x00000008ff0f7819 */ /* 0x000fe40000011654 */
[----:B------:R-:W-:Y:S02]  /*a0d0*/  SHF.R.U32.HI R19, RZ, 0x8, R86 ;  /* 0x00000008ff137819 */ /* 0x000fe40000011656 */
[----:B------:R-:W-:Y:S02]  /*a0e0*/  LOP3.LUT R68, R15, 0xffff, RZ, 0xc0, !PT ;  /* 0x0000ffff0f447812 */ /* 0x000fe400078ec0ff */
[----:B------:R-:W-:Y:S02]  /*a0f0*/  LOP3.LUT R72, R19, 0xffff, RZ, 0xc0, !PT ;  /* 0x0000ffff13487812 */ /* 0x000fe400078ec0ff */
[----:B------:R-:W-:-:S02]  /*a100*/  LOP3.LUT R15, R40, 0xffff, RZ, 0xc0, !PT ;  /* 0x0000ffff280f7812 */ /* 0x000fc400078ec0ff */
[----:B------:R-:W-:Y:S02]  /*a110*/  LOP3.LUT R42, R42, 0xffff, RZ, 0xc0, !PT ;  /* 0x0000ffff2a2a7812 */ /* 0x000fe400078ec0ff */
[----:B------:R-:W-:Y:S02]  /*a120*/  LOP3.LUT R19, R24, 0xffff, RZ, 0xc0, !PT ;  /* 0x0000ffff18137812 */ /* 0x000fe400078ec0ff */
[----:B------:R-:W-:Y:S02]  /*a130*/  LOP3.LUT R26, R26, 0xffff, RZ, 0xc0, !PT ;  /* 0x0000ffff1a1a7812 */ /* 0x000fe400078ec0ff */
[----:B------:R-:W-:Y:S02]  /*a140*/  PRMT R4, R4, 0x4210, R15 ;  /* 0x0000421004047816 */ /* 0x000fe4000000000f */
[----:B------:R-:W-:Y:S02]  /*a150*/  PRMT R5, R5, 0x4210, R42 ;  /* 0x0000421005057816 */ /* 0x000fe4000000002a */
[----:B------:R-:W-:-:S02]  /*a160*/  PRMT R6, R6, 0x4210, R19 ;  /* 0x0000421006067816 */ /* 0x000fc40000000013 */
[----:B------:R-:W-:Y:S01]  /*a170*/  PRMT R7, R7, 0x4210, R26 ;  /* 0x0000421007077816 */ /* 0x000fe2000000001a */
[----:B------:R-:W-:Y:S01]  /*a180*/  BAR.SYNC.DEFER_BLOCKING 0x0 ;  /* 0x0000000000007b1d */ /* 0x000fe20000010000 */
[----:B------:R-:W-:-:S05]  /*a190*/  LOP3.LUT R0, R0, 0x7f, RZ, 0xc0, !PT ;  /* 0x0000007f00007812 */ /* 0x000fca00078ec0ff */
[----:B------:R-:W-:Y:S01]  /*a1a0*/  STSM.16.M88.4 [R33], R4 ;  /* 0x0000000421007844 */ /* 0x000fe20000000200 */
[----:B------:R-:W-:Y:S01]  /*a1b0*/  LEA R0, R0, UR12, 0x4 ;  /* 0x0000000c00007c11 */ /* 0x000fe2000f8e20ff */
[----:B------:R-:W-:Y:S01]  /*a1c0*/  ULDC.64 UR12, c[0x0][0x228] ;  /* 0x00008a00000c7ab9 */ /* 0x000fe20000000a00 */
[----:B------:R-:W-:Y:S01]  /*a1d0*/  BAR.SYNC.DEFER_BLOCKING 0x0 ;  /* 0x0000000000007b1d */ /* 0x000fe20000010000 */
[----:B------:R-:W-:Y:S02]  /*a1e0*/  LOP3.LUT R13, R13, 0xffff, RZ, 0xc0, !PT ;  /* 0x0000ffff0d0d7812 */ /* 0x000fe400078ec0ff */
[----:B------:R-:W-:Y:S02]  /*a1f0*/  PRMT R152, R25, 0x5410, R152 ;  /* 0x0000541019987816 */ /* 0x000fe40000000098 */
[----:B------:R-:W-:Y:S02]  /*a200*/  PRMT R27, R56, 0x5410, R27 ;  /* 0x00005410381b7816 */ /* 0x000fe4000000001b */
[----:B------:R-:W-:Y:S01]  /*a210*/  PRMT R154, R29, 0x5410, R154 ;  /* 0x000054101d9a7816 */ /* 0x000fe2000000009a */
[----:B------:R-:W0:Y:S01]  /*a220*/  LDS.128 R4, [R0] ;  /* 0x0000000000047984 */ /* 0x000e220000000c00 */
[----:B------:R-:W-:-:S02]  /*a230*/  PRMT R31, R31, 0x5410, R156 ;  /* 0x000054101f1f7816 */ /* 0x000fc4000000009c */
[----:B------:R-:W-:Y:S02]  /*a240*/  PRMT R60, R60, 0x3340, R13 ;  /* 0x000033403c3c7816 */ /* 0x000fe4000000000d */
[----:B------:R-:W-:Y:S02]  /*a250*/  PRMT R152, R152, 0x5210, R15 ;  /* 0x0000521098987816 */ /* 0x000fe4000000000f */
[----:B------:R-:W-:Y:S02]  /*a260*/  PRMT R153, R27, 0x5210, R42 ;  /* 0x000052101b997816 */ /* 0x000fe4000000002a */
[----:B------:R-:W-:Y:S02]  /*a270*/  PRMT R154, R154, 0x5210, R19 ;  /* 0x000052109a9a7816 */ /* 0x000fe40000000013 */
[----:B------:R-:W-:Y:S01]  /*a280*/  PRMT R155, R31, 0x5210, R26 ;  /* 0x000052101f9b7816 */ /* 0x000fe2000000001a */
[----:B------:R-:W-:Y:S01]  /*a290*/  BAR.SYNC.DEFER_BLOCKING 0x0 ;  /* 0x0000000000007b1d */ /* 0x000fe20000010000 */
[----:B------:R-:W-:-:S02]  /*a2a0*/  SHF.R.U32.HI R11, RZ, 0x8, R148 ;  /* 0x00000008ff0b7819 */ /* 0x000fc40000011694 */
[----:B------:R-:W-:Y:S02]  /*a2b0*/  SHF.R.U32.HI R13, RZ, 0x8, R47 ;  /* 0x00000008ff0d7819 */ /* 0x000fe4000001162f */
[----:B------:R-:W-:Y:S02]  /*a2c0*/  LOP3.LUT R66, R11, 0xffff, RZ, 0xc0, !PT ;  /* 0x0000ffff0b427812 */ /* 0x000fe400078ec0ff */
[----:B------:R-:W-:Y:S02]  /*a2d0*/  LOP3.LUT R13, R13, 0xffff, RZ, 0xc0, !PT ;  /* 0x0000ffff0d0d7812 */ /* 0x000fe400078ec0ff */
[----:B------:R-:W-:Y:S02]  /*a2e0*/  PRMT R64, R12, 0x3340, R1 ;  /* 0x000033400c407816 */ /* 0x000fe40000000001 */
[----:B------:R-:W-:Y:S02]  /*a2f0*/  SHF.R.U32.HI R11, RZ, 0x8, R150 ;  /* 0x00000008ff0b7819 */ /* 0x000fe40000011696 */
[----:B------:R-:W-:-:S02]  /*a300*/  SHF.R.U32.HI R12, RZ, 0x8, R132 ;  /* 0x00000008ff0c7819 */ /* 0x000fc40000011684 */
[----:B------:R-:W-:Y:S02]  /*a310*/  SHF.R.U32.HI R14, RZ, 0x8, R55 ;  /* 0x00000008ff0e7819 */ /* 0x000fe40000011637 */
[----:B------:R-:W-:Y:S02]  /*a320*/  PRMT R66, R66, 0x3340, R13 ;  /* 0x0000334042427816 */ /* 0x000fe4000000000d */
[----:B------:R-:W-:Y:S01]  /*a330*/  SHF.R.U32.HI R13, RZ, 0x8, R53 ;  /* 0x00000008ff0d7819 */ /* 0x000fe20000011635 */
[----:B------:R-:W-:Y:S01]  /*a340*/  STSM.16.M88.4 [R33], R152 ;  /* 0x0000009821007844 */ /* 0x000fe20000000200 */
[----:B------:R-:W-:Y:S02]  /*a350*/  LOP3.LUT R70, R11, 0xffff, RZ, 0xc0, !PT ;  /* 0x0000ffff0b467812 */ /* 0x000fe400078ec0ff */
[----:B------:R-:W-:Y:S02]  /*a360*/  LOP3.LUT R14, R14, 0xffff, RZ, 0xc0, !PT ;  /* 0x0000ffff0e0e7812 */ /* 0x000fe400078ec0ff */
[----:B------:R-:W-:-:S02]  /*a370*/  LOP3.LUT R11, R12, 0xffff, RZ, 0xc0, !PT ;  /* 0x0000ffff0c0b7812 */ /* 0x000fc400078ec0ff */
[----:B------:R-:W-:Y:S02]  /*a380*/  LOP3.LUT R13, R13, 0xffff, RZ, 0xc0, !PT ;  /* 0x0000ffff0d0d7812 */ /* 0x000fe400078ec0ff */
[----:B------:R-:W-:Y:S02]  /*a390*/  PRMT R57, R11, 0x3340, R14 ;  /* 0x000033400b397816 */ /* 0x000fe4000000000e */
        /* <DEDUP_REMOVED lines=9> */
[----:B------:R-:W-:-:S02]  /*a430*/  PRMT R14, R14, 0x3340, R1 ;  /* 0x000033400e0e7816 */ /* 0x000fc40000000001 */
[----:B------:R-:W-:Y:S02]  /*a440*/  LOP3.LUT R13, R46, 0xffff, RZ, 0xc0, !PT ;  /* 0x0000ffff2e0d7812 */ /* 0x000fe400078ec0ff */
[----:B------:R-:W-:Y:S02]  /*a450*/  PRMT R11, R11, 0x3340, R12 ;  /* 0x000033400b0b7816 */ /* 0x000fe4000000000c */
[----:B------:R-:W-:Y:S02]  /*a460*/  PRMT R58, R58, 0x5410, R37 ;  /* 0x000054103a3a7816 */ /* 0x000fe40000000025 */
[----:B------:R-:W-:Y:S02]  /*a470*/  PRMT R160, R39, 0x5410, R160 ;  /* 0x0000541027a07816 */ /* 0x000fe400000000a0 */
[----:B------:R-:W-:Y:S02]  /*a480*/  PRMT R47, R41, 0x5410, R162 ;  /* 0x00005410292f7816 */ /* 0x000fe400000000a2 */
[----:B------:R-:W-:-:S02]  /*a490*/  PRMT R60, R60, 0x5410, R45 ;  /* 0x000054103c3c7816 */ /* 0x000fc4000000002d */
[----:B------:R-:W-:Y:S02]  /*a4a0*/  PRMT R39, R11, 0x5410, R14 ;  /* 0x000054100b277816 */ /* 0x000fe4000000000e */
[--C-:B------:R-:W-:Y:S02]  /*a4b0*/  PRMT R41, R10, 0x4210, R13.reuse ;  /* 0x000042100a297816 */ /* 0x100fe4000000000d */
[----:B------:R-:W-:Y:S01]  /*a4c0*/  PRMT R45, R58, 0x5210, R13 ;  /* 0x000052103a2d7816 */ /* 0x000fe2000000000d */
[----:B------:R-:W-:Y:S01]  /*a4d0*/  BAR.SYNC.DEFER_BLOCKING 0x0 ;  /* 0x0000000000007b1d */ /* 0x000fe20000010000 */
[----:B------:R-:W-:Y:S02]  /*a4e0*/  PRMT R158, R35, 0x5410, R158 ;  /* 0x00005410239e7816 */ /* 0x000fe4000000009e */
[----:B------:R-:W-:Y:S02]  /*a4f0*/  LOP3.LUT R11, R44, 0xffff, RZ, 0xc0, !PT ;  /* 0x0000ffff2c0b7812 */ /* 0x000fe400078ec0ff */
[----:B------:R-:W-:-:S02]  /*a500*/  LOP3.LUT R30, R30, 0xffff, RZ, 0xc0, !PT ;  /* 0x0000ffff1e1e7812 */ /* 0x000fc400078ec0ff */
[--C-:B------:R-:W-:Y:S02]  /*a510*/  PRMT R40, R2, 0x4210, R11.reuse ;  /* 0x0000421002287816 */ /* 0x100fe4000000000b */
[----:B------:R-:W-:Y:S01]  /*a520*/  PRMT R44, R158, 0x5210, R11 ;  /* 0x000052109e2c7816 */ /* 0x000fe2000000000b */
[----:B------:R-:W1:Y:S01]  /*a530*/  LDS.128 R12, [R0] ;  /* 0x00000000000c7984 */ /* 0x000e620000000c00 */
[----:B------:R-:W-:Y:S02]  /*a540*/  LOP3.LUT R11, R28, 0xffff, RZ, 0xc0, !PT ;  /* 0x0000ffff1c0b7812 */ /* 0x000fe400078ec0ff */
[----:B------:R-:W-:Y:S02]  /*a550*/  PRMT R35, R43, 0x5410, R164 ;  /* 0x000054102b237816 */ /* 0x000fe400000000a4 */
[--C-:B------:R-:W-:Y:S02]  /*a560*/  PRMT R42, R8, 0x4210, R11.reuse ;  /* 0x00004210082a7816 */ /* 0x100fe4000000000b */
[--C-:B------:R-:W-:Y:S01]  /*a570*/  PRMT R43, R9, 0x4210, R30.reuse ;  /* 0x00004210092b7816 */ /* 0x100fe2000000001e */
[----:B------:R-:W-:Y:S06]  /*a580*/  BAR.SYNC.DEFER_BLOCKING 0x0 ;  /* 0x0000000000007b1d */ /* 0x000fec0000010000 */
[----:B------:R-:W-:Y:S01]  /*a590*/  STSM.16.M88.4 [R33], R40 ;  /* 0x0000002821007844 */ /* 0x000fe20000000200 */
[----:B------:R-:W-:Y:S01]  /*a5a0*/  PRMT R46, R160, 0x5210, R11 ;  /* 0x00005210a02e7816 */ /* 0x000fe2000000000b */
[----:B------:R-:W-:Y:S01]  /*a5b0*/  BAR.SYNC.DEFER_BLOCKING 0x0 ;  /* 0x0000000000007b1d */ /* 0x000fe20000010000 */
[----:B------:R-:W-:-:S05]  /*a5c0*/  PRMT R47, R47, 0x5210, R30 ;  /* 0x000052102f2f7816 */ /* 0x000fca000000001e */
[----:B------:R-:W2:Y:S02]  /*a5d0*/  LDS.128 R8, [R0] ;  /* 0x0000000000087984 */ /* 0x000ea40000000c00 */
[----:B------:R-:W-:Y:S01]  /*a5e0*/  BAR.SYNC.DEFER_BLOCKING 0x0 ;  /* 0x0000000000007b1d */ /* 0x000fe20000010000 */
[----:B------:R-:W-:Y:S02]  /*a5f0*/  LOP3.LUT R25, R50, 0xffff, RZ, 0xc0, !PT ;  /* 0x0000ffff32197812 */ /* 0x000fe400078ec0ff */
[----:B------:R-:W-:-:S03]  /*a600*/  LOP3.LUT R32, R32, 0xffff, RZ, 0xc0, !PT ;  /* 0x0000ffff20207812 */ /* 0x000fc600078ec0ff */
[----:B------:R-:W-:Y:S01]  /*a610*/  STSM.16.M88.4 [R33], R44 ;  /* 0x0000002c21007844 */ /* 0x000fe20000000200 */
[----:B------:R-:W-:Y:S02]  /*a620*/  LOP3.LUT R27, R34, 0xffff, RZ, 0xc0, !PT ;  /* 0x0000ffff221b7812 */ /* 0x000fe400078ec0ff */
[----:B------:R-:W-:Y:S02]  /*a630*/  PRMT R29, R16, 0x4210, R25 ;  /* 0x00004210101d7816 */ /* 0x000fe40000000019 */
[----:B------:R-:W-:Y:S02]  /*a640*/  PRMT R30, R17, 0x4210, R32 ;  /* 0x00004210111e7816 */ /* 0x000fe40000000020 */
[----:B------:R-:W-:Y:S01]  /*a650*/  PRMT R31, R18, 0x4210, R27 ;  /* 0x00004210121f7816 */ /* 0x000fe2000000001b */
[----:B------:R-:W-:Y:S01]  /*a660*/  BAR.SYNC.DEFER_BLOCKING 0x0 ;  /* 0x0000000000007b1d */ /* 0x000fe20000010000 */
[----:B------:R-:W-:-:S05]  /*a670*/  LOP3.LUT R48, R48, 0xffff, RZ, 0xc0, !PT ;  /* 0x0000ffff30307812 */ /* 0x000fca00078ec0ff */
[----:B------:R-:W3:Y:S01]  /*a680*/  LDS.128 R16, [R0] ;  /* 0x0000000000107984 */ /* 0x000ee20000000c00 */
[----:B------:R-:W-:Y:S01]  /*a690*/  PRMT R28, R3, 0x4210, R48 ;  /* 0x00004210031c7816 */ /* 0x000fe20000000030 */
[----:B------:R-:W-:Y:S06]  /*a6a0*/  BAR.SYNC.DEFER_BLOCKING 0x0 ;  /* 0x0000000000007b1d */ /* 0x000fec0000010000 */
[----:B------:R-:W-:Y:S02]  /*a6b0*/  STSM.16.M88.4 [R33], R28 ;  /* 0x0000001c21007844 */ /* 0x000fe40000000200 */
[----:B------:R-:W-:Y:S01]  /*a6c0*/  BAR.SYNC.DEFER_BLOCKING 0x0 ;  /* 0x0000000000007b1d */ /* 0x000fe20000010000 */
[----:B------:R-:W-:-:S02]  /*a6d0*/  PRMT R62, R62, 0x3340, R1 ;  /* 0x000033403e3e7816 */ /* 0x000fc40000000001 */
[----:B------:R-:W-:Y:S02]  /*a6e0*/  PRMT R64, R51, 0x5410, R64 ;  /* 0x0000541033407816 */ /* 0x000fe40000000040 */
[----:B------:R-:W-:Y:S01]  /*a6f0*/  PRMT R37, R49, 0x5410, R62 ;  /* 0x0000541031257816 */ /* 0x000fe2000000003e */
[----:B------:R-:W3:Y:S01]  /*a700*/  LDS.128 R28, [R0] ;  /* 0x00000000001c7984 */ /* 0x000ee20000000c00 */
[----:B------:R-:W-:Y:S02]  /*a710*/  PRMT R48, R35, 0x5210, R48 ;  /* 0x0000521023307816 */ /* 0x000fe40000000030 */
[----:B------:R-:W-:Y:S02]  /*a720*/  PRMT R49, R60, 0x5210, R25 ;  /* 0x000052103c317816 */ /* 0x000fe40000000019 */
[----:B------:R-:W-:Y:S02]  /*a730*/  PRMT R50, R37, 0x5210, R32 ;  /* 0x0000521025327816 */ /* 0x000fe40000000020 */
[----:B------:R-:W-:Y:S01]  /*a740*/  PRMT R51, R64, 0x5210, R27 ;  /* 0x0000521040337816 */ /* 0x000fe2000000001b */
[----:B------:R-:W-:Y:S01]  /*a750*/  BAR.SYNC.DEFER_BLOCKING 0x0 ;  /* 0x0000000000007b1d */ /* 0x000fe20000010000 */
[----:B------:R-:W-:-:S05]  /*a760*/  PRMT R24, R24, 0x3340, R1 ;  /* 0x0000334018187816 */ /* 0x000fca0000000001 */
[----:B------:R4:W-:Y:S01]  /*a770*/  STSM.16.M88.4 [R33], R48 ;  /* 0x0000003021007844 */ /* 0x0009e20000000200 */
[----:B------:R-:W-:Y:S01]  /*a780*/  PRMT R56, R57, 0x5410, R24 ;  /* 0x0000541039387816 */ /* 0x000fe20000000018 */
[----:B------:R-:W-:Y:S01]  /*a790*/  BAR.SYNC.DEFER_BLOCKING 0x0 ;  /* 0x0000000000007b1d */ /* 0x000fe20000010000 */
[----:B------:R-:W-:Y:S02]  /*a7a0*/  LOP3.LUT R35, R52, 0xffff, RZ, 0xc0, !PT ;  /* 0x0000ffff34237812 */ /* 0x000fe400078ec0ff */
[----:B------:R-:W-:Y:S02]  /*a7b0*/  LOP3.LUT R54, R54, 0xffff, RZ, 0xc0, !PT ;  /* 0x0000ffff36367812 */ /* 0x000fe400078ec0ff */
[----:B------:R-:W-:Y:S02]  /*a7c0*/  LOP3.LUT R37, R36, 0xffff, RZ, 0xc0, !PT ;  /* 0x0000ffff24257812 */ /* 0x000fe400078ec0ff */
[----:B------:R-:W-:Y:S01]  /*a7d0*/  LOP3.LUT R38, R38, 0xffff, RZ, 0xc0, !PT ;  /* 0x0000ffff26267812 */ /* 0x000fe200078ec0ff */
[----:B------:R-:W3:Y:S01]  /*a7e0*/  LDS.128 R24, [R0] ;  /* 0x0000000000187984 */ /* 0x000ee20000000c00 */
[----:B------:R-:W-:-:S02]  /*a7f0*/  PRMT R20, R20, 0x4210, R35 ;  /* 0x0000421014147816 */ /* 0x000fc40000000023 */
[----:B------:R-:W-:Y:S02]  /*a800*/  PRMT R21, R21, 0x4210, R54 ;  /* 0x0000421015157816 */ /* 0x000fe40000000036 */
[----:B------:R-:W-:Y:S02]  /*a810*/  PRMT R22, R22, 0x4210, R37 ;  /* 0x0000421016167816 */ /* 0x000fe40000000025 */
[----:B------:R-:W-:Y:S01]  /*a820*/  PRMT R23, R23, 0x4210, R38 ;  /* 0x0000421017177816 */ /* 0x000fe20000000026 */
[----:B------:R-:W-:Y:S01]  /*a830*/  BAR.SYNC.DEFER_BLOCKING 0x0 ;  /* 0x0000000000007b1d */ /* 0x000fe20000010000 */
[----:B------:R-:W-:-:S05]  /*a840*/  PRMT R53, R68, 0x3340, R1 ;  /* 0x0000334044357816 */ /* 0x000fca0000000001 */
[----:B------:R-:W-:Y:S02]  /*a850*/  STSM.16.M88.4 [R33], R20 ;  /* 0x0000001421007844 */ /* 0x000fe40000000200 */
[----:B------:R-:W-:Y:S01]  /*a860*/  BAR.SYNC.DEFER_BLOCKING 0x0 ;  /* 0x0000000000007b1d */ /* 0x000fe20000010000 */
[----:B------:R-:W-:-:S07]  /*a870*/  PRMT R66, R66, 0x5410, R53 ;  /* 0x0000541042427816 */ /* 0x000fce0000000035 */
[----:B------:R-:W0:Y:S01]  /*a880*/  LDC R53, c[0x0][0x244] ;  /* 0x00009100ff357b82 */ /* 0x000e220000000800 */
[----:B------:R-:W-:Y:S01]  /*a890*/  PRMT R55, R72, 0x3340, R1 ;  /* 0x0000334048377816 */ /* 0x000fe20000000001 */
[----:B------:R-:W3:Y:S03]  /*a8a0*/  LDS.128 R20, [R0] ;  /* 0x0000000000147984 */ /* 0x000ee60000000c00 */
[----:B------:R-:W-:Y:S02]  /*a8b0*/  PRMT R55, R70, 0x5410, R55 ;  /* 0x0000541046377816 */ /* 0x000fe40000000037 */
[----:B----4-:R-:W-:Y:S02]  /*a8c0*/  PRMT R48, R66, 0x5210, R35 ;  /* 0x0000521042307816 */ /* 0x010fe40000000023 */
[----:B------:R-:W-:Y:S02]  /*a8d0*/  PRMT R49, R55, 0x5210, R54 ;  /* 0x0000521037317816 */ /* 0x000fe40000000036 */
[----:B------:R-:W-:-:S02]  /*a8e0*/  PRMT R50, R56, 0x5210, R37 ;  /* 0x0000521038327816 */ /* 0x000fc40000000025 */
[----:B------:R-:W-:Y:S01]  /*a8f0*/  PRMT R51, R39, 0x5210, R38 ;  /* 0x0000521027337816 */ /* 0x000fe20000000026 */
[----:B------:R-:W-:Y:S01]  /*a900*/  BAR.SYNC.DEFER_BLOCKING 0x0 ;  /* 0x0000000000007b1d */ /* 0x000fe20000010000 */
[C---:B0-----:R-:W-:Y:S01]  /*a910*/  IMAD R32, R163.reuse, R53, RZ ;  /* 0x00000035a3207224 */ /* 0x041fe200078e02ff */
[----:B------:R-:W-:Y:S01]  /*a920*/  ISETP.GE.AND P2, PT, R163, UR4, PT ;  /* 0x00000004a3007c0c */ /* 0x000fe2000bf46270 */
[----:B------:R-:W-:-:S03]  /*a930*/  IMAD R43, R165, UR24, RZ ;  /* 0x00000018a52b7c24 */ /* 0x000fc6000f8e02ff */
[C---:B------:R-:W-:Y:S02]  /*a940*/  IADD3 R3, P3, R32.reuse, UR10, RZ ;  /* 0x0000000a20037c10 */ /* 0x040fe4000ff7e0ff */
[----:B------:R-:W-:Y:S02]  /*a950*/  ISETP.LT.AND P2, PT, R165, UR27, !P2 ;  /* 0x0000001ba5007c0c */ /* 0x000fe4000d741270 */
[----:B------:R-:W-:Y:S02]  /*a960*/  LEA.HI.X.SX32 R2, R32, UR11, 0x1, P3 ;  /* 0x0000000b20027c11 */ /* 0x000fe400098f0eff */
[----:B------:R-:W-:Y:S01]  /*a970*/  SHF.R.S32.HI R44, RZ, 0x1f, R43 ;  /* 0x0000001fff2c7819 */ /* 0x000fe2000001142b */
[----:B------:R0:W-:Y:S01]  /*a980*/  STSM.16.M88.4 [R33], R48 ;  /* 0x0000003021007844 */ /* 0x0001e20000000200 */
[----:B------:R-:W-:Y:S01]  /*a990*/  IADD3 R36, P3, R43, R3, RZ ;  /* 0x000000032b247210 */ /* 0x000fe20007f7e0ff */
[----:B------:R-:W-:Y:S01]  /*a9a0*/  IMAD R35, R53, 0x80, R32 ;  /* 0x0000008035237824 */ /* 0x000fe200078e0220 */
[----:B------:R-:W-:-:S03]  /*a9b0*/  PRMT R45, R4, 0x7770, RZ ;  /* 0x00007770042d7816 */ /* 0x000fc600000000ff */
[----:B------:R-:W-:Y:S01]  /*a9c0*/  IMAD.X R37, R44, 0x1, R2, P3 ;  /* 0x000000012c257824 */ /* 0x000fe200018e0602 */
[----:B------:R-:W-:Y:S01]  /*a9d0*/  BAR.SYNC.DEFER_BLOCKING 0x0 ;  /* 0x0000000000007b1d */ /* 0x000fe20000010000 */
[----:B------:R-:W-:Y:S01]  /*a9e0*/  ISETP.GE.AND P3, PT, R165, UR5, PT ;  /* 0x00000005a5007c0c */ /* 0x000fe2000bf66270 */
[----:B------:R-:W-:Y:S01]  /*a9f0*/  IMAD R42, R53, 0x80, R35 ;  /* 0x00000080352a7824 */ /* 0x000fe200078e0223 */
[----:B------:R-:W-:Y:S02]  /*aa00*/  IADD3 R32, P5, R35, UR10, RZ ;  /* 0x0000000a23207c10 */ /* 0x000fe4000ffbe0ff */
[----:B------:R-:W-:Y:S01]  /*aa10*/  ISETP.LT.AND P4, PT, R161, UR6, !P3 ;  /* 0x00000006a1007c0c */ /* 0x000fe2000df81270 */
[----:B------:R-:W-:Y:S01]  /*aa20*/  ULDC.64 UR4, c[0x0][0x228] ;  /* 0x00008a0000047ab9 */ /* 0x000fe20000000a00 */
[----:B------:R-:W-:Y:S01]  /*aa30*/  LEA.HI.X.SX32 R35, R35, UR11, 0x1, P5 ;  /* 0x0000000b23237c11 */ /* 0x000fe2000a8f0eff */
[----:B------:R-:W-:Y:S01]  /*aa40*/  VIADD R41, R165, 0x1 ;  /* 0x00000001a5297836 */ /* 0x000fe20000000000 */
[----:B------:R-:W-:Y:S01]  /*aa50*/  IADD3 R38, P6, R43, R32, RZ ;  /* 0x000000202b267210 */ /* 0x000fe20007fde0ff */
[----:B------:R-:W-:Y:S01]  /*aa60*/  ULDC UR6, c[0x0][0x22c] ;  /* 0x00008b0000067ab9 */ /* 0x000fe20000000800 */
[----:B------:R-:W-:Y:S01]  /*aa70*/  ISETP.LT.AND P5, PT, R159, UR4, !P3 ;  /* 0x000000049f007c0c */ /* 0x000fe2000dfa1270 */
[----:B------:R-:W-:Y:S01]  /*aa80*/  VIADD R47, R43, UR24 ;  /* 0x000000182b2f7c36 */ /* 0x000fe20008000000 */
[----:B0-----:R-:W-:Y:S01]  /*aa90*/  PRMT R49, R4, 0x7771, RZ ;  /* 0x0000777104317816 */ /* 0x001fe200000000ff */
[----:B------:R-:W-:Y:S01]  /*aaa0*/  IMAD.X R39, R44, 0x1, R35, P6 ;  /* 0x000000012c277824 */ /* 0x000fe200030e0623 */
[----:B------:R0:W-:Y:S01]  /*aab0*/  @P2 STG.E.U8 desc[UR40][R36.64], R45 ;  /* 0x0000002d24002986 */ /* 0x0001e2000c101128 */
[----:B------:R-:W-:Y:S01]  /*aac0*/  IADD3 R34, P2, R42, UR10, RZ ;  /* 0x0000000a2a227c10 */ /* 0x000fe2000ff5e0ff */
[----:B------:R-:W-:-:S03]  /*aad0*/  ULDC UR4, c[0x0][0x22c] ;  /* 0x00008b0000047ab9 */ /* 0x000fc60000000800 */
[----:B------:R-:W-:Y:S02]  /*aae0*/  LEA.HI.X.SX32 R33, R42, UR11, 0x1, P2 ;  /* 0x0000000b2a217c11 */ /* 0x000fe400090f0eff */
[----:B------:R-:W-:Y:S01]  /*aaf0*/  IADD3 R40, P6, R43, R34, RZ ;  /* 0x000000222b287210 */ /* 0x000fe20007fde0ff */
[----:B------:R4:W-:Y:S01]  /*ab00*/  @P4 STG.E.U8 desc[UR40][R38.64], R49 ;  /* 0x0000003126004986 */ /* 0x0009e2000c101128 */
[----:B------:R-:W-:Y:S01]  /*ab10*/  ISETP.GE.AND P2, PT, R41, UR6, PT ;  /* 0x0000000629007c0c */ /* 0x000fe2000bf46270 */
[----:B------:R-:W-:Y:S01]  /*ab20*/  ULDC UR6, c[0x0][0x228] ;  /* 0x00008a0000067ab9 */ /* 0x000fe20000000800 */
[----:B0-----:R-:W-:Y:S01]  /*ab30*/  IMAD R37, R53, 0x80, R42 ;  /* 0x0000008035257824 */ /* 0x001fe200078e022a */
[----:B------:R-:W-:Y:S01]  /*ab40*/  PRMT R45, R4, 0x7772, RZ ;  /* 0x00007772042d7816 */ /* 0x000fe200000000ff */
[----:B------:R-:W-:Y:S01]  /*ab50*/  IMAD.X R41, R44, 0x1, R33, P6 ;  /* 0x000000012c297824 */ /* 0x000fe200030e0621 */
[----:B------:R-:W-:Y:S01]  /*ab60*/  ISETP.LT.AND P3, PT, R157, UR8, !P3 ;  /* 0x000000089d007c0c */ /* 0x000fe2000df61270 */
[----:B------:R-:W-:Y:S01]  /*ab70*/  ULDC UR8, c[0x0][0x228] ;  /* 0x00008a0000087ab9 */ /* 0x000fe20000000800 */
[----:B------:R-:W-:-:S02]  /*ab80*/  IADD3 R36, P4, R37, UR10, RZ ;  /* 0x0000000a25247c10 */ /* 0x000fc4000ff9e0ff */
[----:B------:R0:W-:Y:S01]  /*ab90*/  @P5 STG.E.U8 desc[UR40][R40.64], R45 ;  /* 0x0000002d28005986 */ /* 0x0001e2000c101128 */
[----:B------:R-:W-:Y:S02]  /*aba0*/  ISETP.LT.AND P5, PT, R163, UR18, !P2 ;  /* 0x00000012a3007c0c */ /* 0x000fe4000d7a1270 */
[----:B------:R-:W-:Y:S01]  /*abb0*/  LEA.HI.X.SX32 R37, R37, UR11, 0x1, P4 ;  /* 0x0000000b25257c11 */ /* 0x000fe2000a0f0eff */
[----:B------:R-:W-:Y:S01]  /*abc0*/  ULDC.64 UR10, c[0x0][0x228] ;  /* 0x00008a00000a7ab9 */ /* 0x000fe20000000a00 */
[----:B------:R-:W-:Y:S02]  /*abd0*/  IADD3 R42, P4, R43, R36, RZ ;  /* 0x000000242b2a7210 */ /* 0x000fe40007f9e0ff */
[----:B------:R-:W-:Y:S02]  /*abe0*/  SHF.R.S32.HI R46, RZ, 0x1f, R47 ;  /* 0x0000001fff2e7819 */ /* 0x000fe4000001142f */
[----:B----4-:R-:W-:Y:S01]  /*abf0*/  IADD3 R38, P6, R47, R3, RZ ;  /* 0x000000032f267210 */ /* 0x010fe20007fde0ff */
[----:B------:R-:W-:Y:S01]  /*ac00*/  IMAD.X R43, R44, 0x1, R37, P4 ;  /* 0x000000012c2b7824 */ /* 0x000fe200020e0625 */
[----:B------:R-:W-:-:S02]  /*ac10*/  PRMT R49, R4, 0x7773, RZ ;  /* 0x0000777304317816 */ /* 0x000fc400000000ff */
[----:B-1----:R-:W-:Y:S01]  /*ac20*/  PRMT R55, R12, 0x7770, RZ ;  /* 0x000077700c377816 */ /* 0x002fe200000000ff */
[----:B------:R-:W-:Y:S01]  /*ac30*/  IMAD.X R39, R46, 0x1, R2, P6 ;  /* 0x000000012e277824 */ /* 0x000fe200030e0602 */
[----:B------:R-:W-:Y:S01]  /*ac40*/  ISETP.LT.AND P4, PT, R161, UR16, !P2 ;  /* 0x00000010a1007c0c */ /* 0x000fe2000d781270 */
[----:B------:R-:W-:Y:S01]  /*ac50*/  @P3 STG.E.U8 desc[UR40][R42.64], R49 ;  /* 0x000000312a003986 */ /* 0x000fe2000c101128 */
[----:B------:R-:W-:Y:S02]  /*ac60*/  ISETP.LT.AND P3, PT, R159, UR14, !P2 ;  /* 0x0000000e9f007c0c */ /* 0x000fe4000d761270 */
[C---:B0-----:R-:W-:Y:S01]  /*ac70*/  IADD3 R40, P6, R47.reuse, R32, RZ ;  /* 0x000000202f287210 */ /* 0x041fe20007fde0ff */
[----:B------:R0:W-:Y:S01]  /*ac80*/  @P5 STG.E.U8 desc[UR40][R38.64], R55 ;  /* 0x0000003726005986 */ /* 0x0001e2000c101128 */
[----:B------:R-:W-:Y:S02]  /*ac90*/  IADD3 R44, P5, R47, R34, RZ ;  /* 0x000000222f2c7210 */ /* 0x000fe40007fbe0ff */
[----:B------:R-:W-:Y:S01]  /*aca0*/  PRMT R53, R12, 0x7771, RZ ;  /* 0x000077710c357816 */ /* 0x000fe200000000ff */
[----:B------:R-:W-:Y:S01]  /*acb0*/  IMAD.X R41, R46, 0x1, R35, P6 ;  /* 0x000000012e297824 */ /* 0x000fe200030e0623 */
[----:B------:R-:W-:Y:S01]  /*acc0*/  PRMT R51, R12, 0x7772, RZ ;  /* 0x000077720c337816 */ /* 0x000fe200000000ff */
[----:B------:R-:W-:-:S03]  /*acd0*/  IMAD.X R45, R46, 0x1, R33, P5 ;  /* 0x000000012e2d7824 */ /* 0x000fc600028e0621 */
[----:B------:R1:W-:Y:S01]  /*ace0*/  @P4 STG.E.U8 desc[UR40][R40.64], R53 ;  /* 0x0000003528004986 */ /* 0x0003e2000c101128 */
[----:B------:R-:W-:-:S03]  /*acf0*/  ISETP.LT.AND P2, PT, R157, UR12, !P2 ;  /* 0x0000000c9d007c0c */ /* 0x000fc6000d741270 */
[----:B------:R4:W-:Y:S01]  /*ad00*/  @P3 STG.E.U8 desc[UR40][R44.64], R51 ;  /* 0x000000332c003986 */ /* 0x0009e2000c101128 */
[C---:B0-----:R-:W-:Y:S01]  /*ad10*/  IADD3 R38, P3, R47.reuse, R36, RZ ;  /* 0x000000242f267210 */ /* 0x041fe20007f7e0ff */
[----:B------:R-:W-:Y:S01]  /*ad20*/  VIADD R47, R47, UR24 ;  /* 0x000000182f2f7c36 */ /* 0x000fe20008000000 */
[----:B------:R-:W-:Y:S01]  /*ad30*/  ISETP.LT.AND P4, PT, R163, UR10, !P0 ;  /* 0x0000000aa3007c0c */ /* 0x000fe2000c781270 */
[----:B------:R-:W-:Y:S01]  /*ad40*/  VIADD R4, R165, 0x3 ;  /* 0x00000003a5047836 */ /* 0x000fe20000000000 */
[----:B------:R-:W-:Y:S01]  /*ad50*/  PRMT R49, R12, 0x7773, RZ ;  /* 0x000077730c317816 */ /* 0x000fe200000000ff */
[----:B------:R-:W-:Y:S01]  /*ad60*/  IMAD.X R39, R46, 0x1, R37, P3 ;  /* 0x000000012e277824 */ /* 0x000fe200018e0625 */
[----:B------:R-:W-:Y:S01]  /*ad70*/  SHF.R.S32.HI R46, RZ, 0x1f, R47 ;  /* 0x0000001fff2e7819 */ /* 0x000fe2000001142f */
[----:B------:R-:W-:Y:S01]  /*ad80*/  ULDC UR10, c[0x0][0x228] ;  /* 0x00008a00000a7ab9 */ /* 0x000fe20000000800 */
[----:B-1----:R-:W-:Y:S02]  /*ad90*/  IADD3 R40, P5, R47, R3, RZ ;  /* 0x000000032f287210 */ /* 0x002fe40007fbe0ff */
[----:B----4-:R-:W-:-:S03]  /*ada0*/  PRMT R51, R5, 0x7770, RZ ;  /* 0x0000777005337816 */ /* 0x010fc600000000ff */
[----:B------:R-:W-:Y:S01]  /*adb0*/  IMAD.X R41, R46, 0x1, R2, P5 ;  /* 0x000000012e297824 */ /* 0x000fe200028e0602 */
[----:B------:R-:W-:Y:S01]  /*adc0*/  ISETP.LT.AND P5, PT, R161, UR20, !P0 ;  /* 0x00000014a1007c0c */ /* 0x000fe2000c7a1270 */
[----:B------:R0:W-:Y:S01]  /*add0*/  @P2 STG.E.U8 desc[UR40][R38.64], R49 ;  /* 0x0000003126002986 */ /* 0x0001e2000c101128 */
[----:B------:R-:W-:-:S03]  /*ade0*/  ULDC.64 UR20, c[0x0][0x228] ;  /* 0x00008a0000147ab9 */ /* 0x000fc60000000a00 */
[----:B------:R1:W-:Y:S01]  /*adf0*/  @P4 STG.E.U8 desc[UR40][R40.64], R51 ;  /* 0x0000003328004986 */ /* 0x0003e2000c101128 */
[----:B------:R-:W-:Y:S02]  /*ae00*/  ISETP.LT.AND P4, PT, R159, UR20, !P0 ;  /* 0x000000149f007c0c */ /* 0x000fe4000c781270 */
[C---:B------:R-:W-:Y:S02]  /*ae10*/  IADD3 R42, P2, R47.reuse, R32, RZ ;  /* 0x000000202f2a7210 */ /* 0x040fe40007f5e0ff */
[----:B------:R-:W-:-:S03]  /*ae20*/  IADD3 R44, P6, R47, R34, RZ ;  /* 0x000000222f2c7210 */ /* 0x000fc60007fde0ff */
[C---:B------:R-:W-:Y:S01]  /*ae30*/  IMAD.X R43, R46.reuse, 0x1, R35, P2 ;  /* 0x000000012e2b7824 */ /* 0x040fe200010e0623 */
[C---:B0-----:R-:W-:Y:S01]  /*ae40*/  PRMT R49, R5.reuse, 0x7771, RZ ;  /* 0x0000777105317816 */ /* 0x041fe200000000ff */
[----:B------:R-:W-:Y:S01]  /*ae50*/  IMAD.X R45, R46, 0x1, R33, P6 ;  /* 0x000000012e2d7824 */ /* 0x000fe200030e0621 */
[----:B-1----:R-:W-:-:S03]  /*ae60*/  PRMT R41, R5, 0x7772, RZ ;  /* 0x0000777205297816 */ /* 0x002fc600000000ff */
[----:B------:R0:W-:Y:S01]  /*ae70*/  @P5 STG.E.U8 desc[UR40][R42.64], R49 ;  /* 0x000000312a005986 */ /* 0x0001e2000c101128 */
[----:B------:R-:W-:Y:S01]  /*ae80*/  ISETP.GE.AND P3, PT, R4, UR4, PT ;  /* 0x0000000404007c0c */ /* 0x000fe2000bf66270 */
[----:B------:R-:W-:Y:S01]  /*ae90*/  VIADD R4, R165, 0x4 ;  /* 0x00000004a5047836 */ /* 0x000fe20000000000 */
[----:B------:R-:W-:Y:S01]  /*aea0*/  ISETP.LT.AND P0, PT, R157, UR22, !P0 ;  /* 0x000000169d007c0c */ /* 0x000fe2000c701270 */
[----:B------:R1:W-:Y:S01]  /*aeb0*/  @P4 STG.E.U8 desc[UR40][R44.64], R41 ;  /* 0x000000292c004986 */ /* 0x0003e2000c101128 */
[C---:B------:R-:W-:Y:S01]  /*aec0*/  IADD3 R38, P4, R47.reuse, R36, RZ ;  /* 0x000000242f267210 */ /* 0x040fe20007f9e0ff */
[----:B------:R-:W-:Y:S01]  /*aed0*/  VIADD R47, R47, UR24 ;  /* 0x000000182f2f7c36 */ /* 0x000fe20008000000 */
[----:B------:R-:W-:Y:S01]  /*aee0*/  ULDC UR4, c[0x0][0x22c] ;  /* 0x00008b0000047ab9 */ /* 0x000fe20000000800 */
[----:B------:R-:W-:Y:S02]  /*aef0*/  ISETP.LT.AND P6, PT, R163, UR26, !P3 ;  /* 0x0000001aa3007c0c */ /* 0x000fe4000dfc1270 */
[----:B------:R-:W-:Y:S01]  /*af00*/  ISETP.GE.AND P2, PT, R4, UR4, PT ;  /* 0x0000000404007c0c */ /* 0x000fe2000bf46270 */
[----:B------:R-:W-:Y:S01]  /*af10*/  IMAD.X R39, R46, 0x1, R37, P4 ;  /* 0x000000012e277824 */ /* 0x000fe200020e0625 */
[----:B------:R-:W-:Y:S01]  /*af20*/  SHF.R.S32.HI R12, RZ, 0x1f, R47 ;  /* 0x0000001fff0c7819 */ /* 0x000fe2000001142f */
[----:B------:R-:W-:Y:S01]  /*af30*/  ULDC UR4, c[0x0][0x228] ;  /* 0x00008a0000047ab9 */ /* 0x000fe20000000800 */
[----:B------:R-:W-:-:S02]  /*af40*/  IADD3 R4, P4, R47, R3, RZ ;  /* 0x000000032f047210 */ /* 0x000fc40007f9e0ff */
[----:B0-----:R-:W-:Y:S02]  /*af50*/  PRMT R49, R5, 0x7773, RZ ;  /* 0x0000777305317816 */ /* 0x001fe400000000ff */
[----:B-1----:R-:W-:Y:S01]  /*af60*/  PRMT R45, R13, 0x7770, RZ ;  /* 0x000077700d2d7816 */ /* 0x002fe200000000ff */
[C---:B------:R-:W-:Y:S01]  /*af70*/  IMAD.X R5, R12.reuse, 0x1, R2, P4 ;  /* 0x000000010c057824 */ /* 0x040fe200020e0602 */
[----:B------:R-:W-:Y:S01]  /*af80*/  ISETP.LT.AND P5, PT, R161, UR4, !P3 ;  /* 0x00000004a1007c0c */ /* 0x000fe2000dfa1270 */
[----:B------:R0:W-:Y:S01]  /*af90*/  @P0 STG.E.U8 desc[UR40][R38.64], R49 ;  /* 0x0000003126000986 */ /* 0x0001e2000c101128 */
[----:B------:R-:W-:Y:S01]  /*afa0*/  ISETP.LT.AND P4, PT, R159, UR6, !P3 ;  /* 0x000000069f007c0c */ /* 0x000fe2000df81270 */
[----:B------:R-:W-:Y:S01]  /*afb0*/  ULDC UR4, c[0x0][0x228] ;  /* 0x00008a0000047ab9 */ /* 0x000fe20000000800 */
[C---:B------:R-:W-:Y:S01]  /*afc0*/  IADD3 R40, P0, R47.reuse, R32, RZ ;  /* 0x000000202f287210 */ /* 0x040fe20007f1e0ff */
[----:B------:R1:W-:Y:S01]  /*afd0*/  @P6 STG.E.U8 desc[UR40][R4.64], R45 ;  /* 0x0000002d04006986 */ /* 0x0003e2000c101128 */
[----:B------:R-:W-:Y:S01]  /*afe0*/  IADD3 R42, P6, R47, R34, RZ ;  /* 0x000000222f2a7210 */ /* 0x000fe20007fde0ff */
[----:B------:R-:W-:Y:S01]  /*aff0*/  ULDC UR6, c[0x0][0x228] ;  /* 0x00008a0000067ab9 */ /* 0x000fe20000000800 */
[C---:B------:R-:W-:Y:S01]  /*b000*/  PRMT R53, R13.reuse, 0x7771, RZ ;  /* 0x000077710d357816 */ /* 0x040fe200000000ff */
[C---:B------:R-:W-:Y:S01]  /*b010*/  IMAD.X R41, R12.reuse, 0x1, R35, P0 ;  /* 0x000000010c297824 */ /* 0x040fe200000e0623 */
[----:B------:R-:W-:Y:S01]  /*b020*/  PRMT R51, R13, 0x7772, RZ ;  /* 0x000077720d337816 */ /* 0x000fe200000000ff */
[C---:B------:R-:W-:Y:S01]  /*b030*/  IMAD.X R43, R12.reuse, 0x1, R33, P6 ;  /* 0x000000010c2b7824 */ /* 0x040fe200030e0621 */
[----:B------:R-:W-:Y:S01]  /*b040*/  ISETP.LT.AND P0, PT, R157, UR4, !P3 ;  /* 0x000000049d007c0c */ /* 0x000fe2000df01270 */
[----:B0-----:R-:W-:Y:S01]  /*b050*/  VIADD R38, R165, 0x5 ;  /* 0x00000005a5267836 */ /* 0x001fe20000000000 */
[----:B------:R0:W-:Y:S01]  /*b060*/  @P5 STG.E.U8 desc[UR40][R40.64], R53 ;  /* 0x0000003528005986 */ /* 0x0001e2000c101128 */
[----:B------:R-:W-:Y:S01]  /*b070*/  ULDC UR4, c[0x0][0x22c] ;  /* 0x00008b0000047ab9 */ /* 0x000fe20000000800 */
[C---:B-1----:R-:W-:Y:S01]  /*b080*/  IADD3 R4, P3, R47.reuse, R36, RZ ;  /* 0x000000242f047210 */ /* 0x042fe20007f7e0ff */
[----:B------:R-:W-:Y:S01]  /*b090*/  VIADD R47, R47, UR24 ;  /* 0x000000182f2f7c36 */ /* 0x000fe20008000000 */
[----:B------:R1:W-:Y:S01]  /*b0a0*/  @P4 STG.E.U8 desc[UR40][R42.64], R51 ;  /* 0x000000332a004986 */ /* 0x0003e2000c101128 */
[----:B------:R-:W-:Y:S01]  /*b0b0*/  ISETP.LT.AND P4, PT, R163, UR6, !P2 ;  /* 0x00000006a3007c0c */ /* 0x000fe2000d781270 */
[----:B------:R-:W-:Y:S01]  /*b0c0*/  ULDC UR6, c[0x0][0x228] ;  /* 0x00008a0000067ab9 */ /* 0x000fe20000000800 */
[----:B------:R-:W-:Y:S01]  /*b0d0*/  IMAD.X R5, R12, 0x1, R37, P3 ;  /* 0x000000010c057824 */ /* 0x000fe200018e0625 */
[----:B------:R-:W-:-:S02]  /*b0e0*/  SHF.R.S32.HI R44, RZ, 0x1f, R47 ;  /* 0x0000001fff2c7819 */ /* 0x000fc4000001142f */
[----:B------:R-:W-:Y:S02]  /*b0f0*/  IADD3 R12, P5, R47, R3, RZ ;  /* 0x000000032f0c7210 */ /* 0x000fe40007fbe0ff */
[----:B------:R-:W-:Y:S02]  /*b100*/  PRMT R45, R13, 0x7773, RZ ;  /* 0x000077730d2d7816 */ /* 0x000fe400000000ff */
[----:B0-----:R-:W-:Y:S01]  /*b110*/  PRMT R41, R6, 0x7770, RZ ;  /* 0x0000777006297816 */ /* 0x001fe200000000ff */
[----:B------:R-:W-:Y:S01]  /*b120*/  IMAD.X R13, R44, 0x1, R2, P5 ;  /* 0x000000012c0d7824 */ /* 0x000fe200028e0602 */
[----:B------:R-:W-:Y:S01]  /*b130*/  ISETP.GE.AND P3, PT, R38, UR4, PT ;  /* 0x0000000426007c0c */ /* 0x000fe2000bf66270 */
[----:B------:R-:W-:Y:S01]  /*b140*/  ULDC UR4, c[0x0][0x228] ;  /* 0x00008a0000047ab9 */ /* 0x000fe20000000800 */
[----:B------:R0:W-:Y:S01]  /*b150*/  @P0 STG.E.U8 desc[UR40][R4.64], R45 ;  /* 0x0000002d04000986 */ /* 0x0001e2000c101128 */
[----:B------:R-:W-:Y:S01]  /*b160*/  ISETP.LT.AND P5, PT, R161, UR4, !P2 ;  /* 0x00000004a1007c0c */ /* 0x000fe2000d7a1270 */
[----:B------:R-:W-:Y:S01]  /*b170*/  VIADD R40, R165, 0x6 ;  /* 0x00000006a5287836 */ /* 0x000fe20000000000 */
[----:B------:R-:W-:Y:S01]  /*b180*/  IADD3 R38, P0, R47, R32, RZ ;  /* 0x000000202f267210 */ /* 0x000fe20007f1e0ff */
[----:B------:R4:W-:Y:S01]  /*b190*/  @P4 STG.E.U8 desc[UR40][R12.64], R41 ;  /* 0x000000290c004986 */ /* 0x0009e2000c101128 */
[----:B------:R-:W-:Y:S01]  /*b1a0*/  ISETP.LT.AND P4, PT, R159, UR6, !P2 ;  /* 0x000000069f007c0c */ /* 0x000fe2000d781270 */
[----:B------:R-:W-:Y:S01]  /*b1b0*/  ULDC UR4, c[0x0][0x22c] ;  /* 0x00008b0000047ab9 */ /* 0x000fe20000000800 */
[----:B-1----:R-:W-:Y:S01]  /*b1c0*/  PRMT R43, R6, 0x7772, RZ ;  /* 0x00007772062b7816 */ /* 0x002fe200000000ff */
[----:B------:R-:W-:Y:S01]  /*b1d0*/  IMAD.X R39, R44, 0x1, R35, P0 ;  /* 0x000000012c277824 */ /* 0x000fe200000e0623 */
[----:B0-----:R-:W-:Y:S01]  /*b1e0*/  IADD3 R4, P6, R47, R34, RZ ;  /* 0x000000222f047210 */ /* 0x001fe20007fde0ff */
[----:B------:R-:W-:Y:S01]  /*b1f0*/  ULDC UR6, c[0x0][0x228] ;  /* 0x00008a0000067ab9 */ /* 0x000fe20000000800 */
[----:B------:R-:W-:-:S02]  /*b200*/  PRMT R45, R6, 0x7771, RZ ;  /* 0x00007771062d7816 */ /* 0x000fc400000000ff */
[----:B------:R-:W-:Y:S01]  /*b210*/  ISETP.GE.AND P0, PT, R40, UR4, PT ;  /* 0x0000000428007c0c */ /* 0x000fe2000bf06270 */
[----:B------:R-:W-:Y:S01]  /*b220*/  IMAD.X R5, R44, 0x1, R33, P6 ;  /* 0x000000012c057824 */ /* 0x000fe200030e0621 */
[----:B------:R-:W-:Y:S01]  /*b230*/  ULDC UR4, c[0x0][0x228] ;  /* 0x00008a0000047ab9 */ /* 0x000fe20000000800 */
[----:B------:R0:W-:Y:S01]  /*b240*/  @P5 STG.E.U8 desc[UR40][R38.64], R45 ;  /* 0x0000002d26005986 */ /* 0x0001e2000c101128 */
[----:B------:R-:W-:Y:S01]  /*b250*/  ISETP.LT.AND P2, PT, R157, UR4, !P2 ;  /* 0x000000049d007c0c */ /* 0x000fe2000d741270 */
[----:B------:R-:W-:Y:S02]  /*b260*/  ULDC UR4, c[0x0][0x228] ;  /* 0x00008a0000047ab9 */ /* 0x000fe40000000800 */
[----:B------:R1:W-:Y:S01]  /*b270*/  @P4 STG.E.U8 desc[UR40][R4.64], R43 ;  /* 0x0000002b04004986 */ /* 0x0003e2000c101128 */
[C---:B----4-:R-:W-:Y:S01]  /*b280*/  IADD3 R12, P4, R47.reuse, R36, RZ ;  /* 0x000000242f0c7210 */ /* 0x050fe20007f9e0ff */
[----:B------:R-:W-:Y:S01]  /*b290*/  VIADD R47, R47, UR24 ;  /* 0x000000182f2f7c36 */ /* 0x000fe20008000000 */
[----:B------:R-:W-:-:S03]  /*b2a0*/  PRMT R41, R6, 0x7773, RZ ;  /* 0x0000777306297816 */ /* 0x000fc600000000ff */
[----:B------:R-:W-:Y:S01]  /*b2b0*/  IMAD.X R13, R44, 0x1, R37, P4 ;  /* 0x000000012c0d7824 */ /* 0x000fe200020e0625 */
[----:B------:R-:W-:Y:S01]  /*b2c0*/  ISETP.LT.AND P5, PT, R163, UR4, !P3 ;  /* 0x00000004a3007c0c */ /* 0x000fe2000dfa1270 */
[----:B------:R-:W-:Y:S01]  /*b2d0*/  ULDC UR4, c[0x0][0x228] ;  /* 0x00008a0000047ab9 */ /* 0x000fe20000000800 */
[----:B------:R-:W-:Y:S02]  /*b2e0*/  ISETP.LT.AND P4, PT, R161, UR6, !P3 ;  /* 0x00000006a1007c0c */ /* 0x000fe4000df81270 */
[----:B------:R-:W-:Y:S01]  /*b2f0*/  SHF.R.S32.HI R42, RZ, 0x1f, R47 ;  /* 0x0000001fff2a7819 */ /* 0x000fe2000001142f */
[----:B------:R4:W-:Y:S01]  /*b300*/  @P2 STG.E.U8 desc[UR40][R12.64], R41 ;  /* 0x000000290c002986 */ /* 0x0009e2000c101128 */
[----:B0-----:R-:W-:Y:S02]  /*b310*/  IADD3 R38, P6, R47, R3, RZ ;  /* 0x000000032f267210 */ /* 0x001fe40007fde0ff */
[C---:B------:R-:W-:Y:S02]  /*b320*/  PRMT R45, R14.reuse, 0x7770, RZ ;  /* 0x000077700e2d7816 */ /* 0x040fe400000000ff */
[----:B-1----:R-:W-:Y:S01]  /*b330*/  PRMT R43, R14, 0x7771, RZ ;  /* 0x000077710e2b7816 */ /* 0x002fe200000000ff */
[----:B------:R-:W-:Y:S01]  /*b340*/  VIADD R6, R165, 0x7 ;  /* 0x00000007a5067836 */ /* 0x000fe20000000000 */
[----:B------:R-:W-:Y:S01]  /*b350*/  IADD3 R4, P2, R47, R32, RZ ;  /* 0x000000202f047210 */ /* 0x000fe20007f5e0ff */
[----:B------:R-:W-:Y:S01]  /*b360*/  IMAD.X R39, R42, 0x1, R2, P6 ;  /* 0x000000012a277824 */ /* 0x000fe200030e0602 */
[----:B------:R-:W-:-:S03]  /*b370*/  ULDC UR6, c[0x0][0x228] ;  /* 0x00008a0000067ab9 */ /* 0x000fc60000000800 */
[----:B------:R-:W-:Y:S01]  /*b380*/  IMAD.X R5, R42, 0x1, R35, P2 ;  /* 0x000000012a057824 */ /* 0x000fe200010e0623 */
[----:B------:R-:W-:Y:S01]  /*b390*/  ISETP.LT.AND P2, PT, R159, UR4, !P3 ;  /* 0x000000049f007c0c */ /* 0x000fe2000df41270 */
[----:B------:R0:W-:Y:S01]  /*b3a0*/  @P5 STG.E.U8 desc[UR40][R38.64], R45 ;  /* 0x0000002d26005986 */ /* 0x0001e2000c101128 */
[----:B------:R-:W-:-:S03]  /*b3b0*/  ULDC UR4, c[0x0][0x228] ;  /* 0x00008a0000047ab9 */ /* 0x000fc60000000800 */
[----:B------:R1:W-:Y:S01]  /*b3c0*/  @P4 STG.E.U8 desc[UR40][R4.64], R43 ;  /* 0x0000002b04004986 */ /* 0x0003e2000c101128 */
[----:B------:R-:W-:Y:S01]  /*b3d0*/  ISETP.LT.AND P4, PT, R157, UR4, !P3 ;  /* 0x000000049d007c0c */ /* 0x000fe2000df81270 */
[----:B------:R-:W-:Y:S01]  /*b3e0*/  ULDC UR4, c[0x0][0x22c] ;  /* 0x00008b0000047ab9 */ /* 0x000fe20000000800 */
[C---:B----4-:R-:W-:Y:S02]  /*b3f0*/  IADD3 R12, P5, R47.reuse, R34, RZ ;  /* 0x000000222f0c7210 */ /* 0x050fe40007fbe0ff */
[C---:B------:R-:W-:Y:S01]  /*b400*/  IADD3 R40, P6, R47.reuse, R36, RZ ;  /* 0x000000242f287210 */ /* 0x040fe20007fde0ff */
[----:B------:R-:W-:Y:S02]  /*b410*/  VIADD R47, R47, UR24 ;  /* 0x000000182f2f7c36 */ /* 0x000fe40008000000 */
[----:B------:R-:W-:Y:S01]  /*b420*/  IMAD.X R13, R42, 0x1, R33, P5 ;  /* 0x000000012a0d7824 */ /* 0x000fe200028e0621 */
[----:B0-----:R-:W-:Y:S01]  /*b430*/  PRMT R39, R14, 0x7772, RZ ;  /* 0x000077720e277816 */ /* 0x001fe200000000ff */
[----:B------:R-:W-:Y:S01]  /*b440*/  IMAD.X R41, R42, 0x1, R37, P6 ;  /* 0x000000012a297824 */ /* 0x000fe200030e0625 */
[----:B-1----:R-:W-:-:S03]  /*b450*/  PRMT R43, R14, 0x7773, RZ ;  /* 0x000077730e2b7816 */ /* 0x002fc600000000ff */
[----:B------:R0:W-:Y:S01]  /*b460*/  @P2 STG.E.U8 desc[UR40][R12.64], R39 ;  /* 0x000000270c002986 */ /* 0x0001e2000c101128 */
[----:B------:R-:W-:Y:S01]  /*b470*/  ISETP.GE.AND P3, PT, R6, UR4, PT ;  /* 0x0000000406007c0c */ /* 0x000fe2000bf66270 */
[----:B------:R-:W-:Y:S01]  /*b480*/  ULDC UR4, c[0x0][0x228] ;  /* 0x00008a0000047ab9 */ /* 0x000fe20000000800 */
[----:B------:R-:W-:Y:S01]  /*b490*/  SHF.R.S32.HI R14, RZ, 0x1f, R47 ;  /* 0x0000001fff0e7819 */ /* 0x000fe2000001142f */
[----:B------:R1:W-:Y:S01]  /*b4a0*/  @P4 STG.E.U8 desc[UR40][R40.64], R43 ;  /* 0x0000002b28004986 */ /* 0x0003e2000c101128 */
[----:B------:R-:W-:Y:S02]  /*b4b0*/  IADD3 R4, P4, R47, R3, RZ ;  /* 0x000000032f047210 */ /* 0x000fe40007f9e0ff */
[----:B------:R-:W-:Y:S01]  /*b4c0*/  ISETP.LT.AND P2, PT, R163, UR4, !P0 ;  /* 0x00000004a3007c0c */ /* 0x000fe2000c741270 */
[----:B------:R-:W-:Y:S01]  /*b4d0*/  VIADD R6, R165, 0x8 ;  /* 0x00000008a5067836 */ /* 0x000fe20000000000 */
[----:B------:R-:W-:Y:S01]  /*b4e0*/  ULDC UR4, c[0x0][0x22c] ;  /* 0x00008b0000047ab9 */ /* 0x000fe20000000800 */
[----:B------:R-:W-:Y:S01]  /*b4f0*/  IMAD.X R5, R14, 0x1, R2, P4 ;  /* 0x000000010e057824 */ /* 0x000fe200020e0602 */
[----:B------:R-:W-:Y:S01]  /*b500*/  ISETP.LT.AND P4, PT, R161, UR6, !P0 ;  /* 0x00000006a1007c0c */ /* 0x000fe2000c781270 */
[----:B------:R-:W-:Y:S01]  /*b510*/  ULDC UR6, c[0x0][0x228] ;  /* 0x00008a0000067ab9 */ /* 0x000fe20000000800 */
[----:B0-----:R-:W-:-:S02]  /*b520*/  IADD3 R12, P6, R47, R32, RZ ;  /* 0x000000202f0c7210 */ /* 0x001fc40007fde0ff */
[C---:B------:R-:W-:Y:S02]  /*b530*/  PRMT R39, R7.reuse, 0x7770, RZ ;  /* 0x0000777007277816 */ /* 0x040fe400000000ff */
[----:B------:R-:W-:Y:S01]  /*b540*/  PRMT R45, R7, 0x7771, RZ ;  /* 0x00007771072d7816 */ /* 0x000fe200000000ff */
[----:B------:R-:W-:Y:S02]  /*b550*/  IMAD.X R13, R14, 0x1, R35, P6 ;  /* 0x000000010e0d7824 */ /* 0x000fe400030e0623 */
[----:B------:R0:W-:Y:S01]  /*b560*/  @P2 STG.E.U8 desc[UR40][R4.64], R39 ;  /* 0x0000002704002986 */ /* 0x0001e2000c101128 */
[----:B------:R-:W-:Y:S01]  /*b570*/  ISETP.GE.AND P2, PT, R6, UR4, PT ;  /* 0x0000000406007c0c */ /* 0x000fe2000bf46270 */
[----:B------:R-:W-:Y:S01]  /*b580*/  ULDC UR4, c[0x0][0x228] ;  /* 0x00008a0000047ab9 */ /* 0x000fe20000000800 */
[----:B------:R-:W-:Y:S01]  /*b590*/  IADD3 R6, P6, R47, R34, RZ ;  /* 0x000000222f067210 */ /* 0x000fe20007fde0ff */
[----:B------:R4:W-:Y:S01]  /*b5a0*/  @P4 STG.E.U8 desc[UR40][R12.64], R45 ;  /* 0x0000002d0c004986 */ /* 0x0009e2000c101128 */
[----:B------:R-:W-:Y:S01]  /*b5b0*/  ISETP.LT.AND P5, PT, R159, UR8, !P0 ;  /* 0x000000089f007c0c */ /* 0x000fe2000c7a1270 */
[----:B------:R-:W-:Y:S01]  /*b5c0*/  ULDC UR8, c[0x0][0x228] ;  /* 0x00008a0000087ab9 */ /* 0x000fe20000000800 */
[----:B------:R-:W-:Y:S01]  /*b5d0*/  ISETP.LT.AND P0, PT, R157, UR4, !P0 ;  /* 0x000000049d007c0c */ /* 0x000fe2000c701270 */
[----:B------:R-:W-:Y:S01]  /*b5e0*/  ULDC UR4, c[0x0][0x228] ;  /* 0x00008a0000047ab9 */ /* 0x000fe20000000800 */
[----:B-1----:R-:W-:-:S02]  /*b5f0*/  PRMT R41, R7, 0x7773, RZ ;  /* 0x0000777307297816 */ /* 0x002fc400000000ff */
[----:B------:R-:W-:Y:S02]  /*b600*/  PRMT R43, R7, 0x7772, RZ ;  /* 0x00007772072b7816 */ /* 0x000fe400000000ff */
[C---:B0-----:R-:W-:Y:S01]  /*b610*/  IADD3 R4, P4, R47.reuse, R36, RZ ;  /* 0x000000242f047210 */ /* 0x041fe20007f9e0ff */
[----:B------:R-:W-:Y:S02]  /*b620*/  VIADD R47, R47, UR24 ;  /* 0x000000182f2f7c36 */ /* 0x000fe40008000000 */
[C---:B------:R-:W-:Y:S01]  /*b630*/  IMAD.X R7, R14.reuse, 0x1, R33, P6 ;  /* 0x000000010e077824 */ /* 0x040fe200030e0621 */
[----:B------:R-:W-:Y:S01]  /*b640*/  ISETP.LT.AND P6, PT, R163, UR4, !P3 ;  /* 0x00000004a3007c0c */ /* 0x000fe2000dfc1270 */
[----:B------:R-:W-:Y:S01]  /*b650*/  IMAD.X R5, R14, 0x1, R37, P4 ;  /* 0x000000010e057824 */ /* 0x000fe200020e0625 */
[----:B------:R-:W-:Y:S01]  /*b660*/  SHF.R.S32.HI R40, RZ, 0x1f, R47 ;  /* 0x0000001fff287819 */ /* 0x000fe2000001142f */
[----:B------:R-:W-:Y:S01]  /*b670*/  ULDC UR4, c[0x0][0x228] ;  /* 0x00008a0000047ab9 */ /* 0x000fe20000000800 */
[----:B------:R-:W-:Y:S01]  /*b680*/  IADD3 R38, P4, R47, R3, RZ ;  /* 0x000000032f267210 */ /* 0x000fe20007f9e0ff */
[----:B------:R0:W-:Y:S01]  /*b690*/  @P5 STG.E.U8 desc[UR40][R6.64], R43 ;  /* 0x0000002b06005986 */ /* 0x0001e2000c101128 */
[----:B------:R-:W-:-:S03]  /*b6a0*/  PRMT R49, R15, 0x7770, RZ ;  /* 0x000077700f317816 */ /* 0x000fc600000000ff */
[C---:B------:R-:W-:Y:S01]  /*b6b0*/  IMAD.X R39, R40.reuse, 0x1, R2, P4 ;  /* 0x0000000128277824 */ /* 0x040fe200020e0602 */
[----:B------:R-:W-:Y:S01]  /*b6c0*/  ISETP.LT.AND P5, PT, R161, UR4, !P3 ;  /* 0x00000004a1007c0c */ /* 0x000fe2000dfa1270 */
[----:B------:R1:W-:Y:S01]  /*b6d0*/  @P0 STG.E.U8 desc[UR40][R4.64], R41 ;  /* 0x0000002904000986 */ /* 0x0003e2000c101128 */
[----:B------:R-:W-:Y:S01]  /*b6e0*/  ISETP.LT.AND P4, PT, R159, UR6, !P3 ;  /* 0x000000069f007c0c */ /* 0x000fe2000df81270 */
[----:B------:R-:W-:Y:S01]  /*b6f0*/  ULDC UR4, c[0x0][0x228] ;  /* 0x00008a0000047ab9 */ /* 0x000fe20000000800 */
[----:B----4-:R-:W-:Y:S01]  /*b700*/  PRMT R45, R15, 0x7771, RZ ;  /* 0x000077710f2d7816 */ /* 0x010fe200000000ff */
[----:B------:R4:W-:Y:S01]  /*b710*/  @P6 STG.E.U8 desc[UR40][R38.64], R49 ;  /* 0x0000003126006986 */ /* 0x0009e2000c101128 */
[----:B------:R-:W-:Y:S01]  /*b720*/  IADD3 R12, P6, R47, R34, RZ ;  /* 0x000000222f0c7210 */ /* 0x000fe20007fde0ff */
[----:B------:R-:W-:Y:S01]  /*b730*/  VIADD R14, R165, 0x9 ;  /* 0x00000009a50e7836 */ /* 0x000fe20000000000 */
[----:B0-----:R-:W-:Y:S01]  /*b740*/  IADD3 R6, P0, R47, R32, RZ ;  /* 0x000000202f067210 */ /* 0x001fe20007f1e0ff */
[----:B------:R-:W-:Y:S01]  /*b750*/  ULDC UR6, c[0x0][0x228] ;  /* 0x00008a0000067ab9 */ /* 0x000fe20000000800 */
[C---:B------:R-:W-:Y:S01]  /*b760*/  PRMT R43, R15.reuse, 0x7773, RZ ;  /* 0x000077730f2b7816 */ /* 0x040fe200000000ff */
[C---:B------:R-:W-:Y:S01]  /*b770*/  IMAD.X R13, R40.reuse, 0x1, R33, P6 ;  /* 0x00000001280d7824 */ /* 0x040fe200030e0621 */
[----:B------:R-:W-:Y:S01]  /*b780*/  PRMT R15, R15, 0x7772, RZ ;  /* 0x000077720f0f7816 */ /* 0x000fe200000000ff */
[C---:B------:R-:W-:Y:S01]  /*b790*/  IMAD.X R7, R40.reuse, 0x1, R35, P0 ;  /* 0x0000000128077824 */ /* 0x040fe200000e0623 */
[----:B------:R-:W-:Y:S01]  /*b7a0*/  ISETP.LT.AND P0, PT, R157, UR4, !P3 ;  /* 0x000000049d007c0c */ /* 0x000fe2000df01270 */
[----:B------:R-:W-:Y:S01]  /*b7b0*/  ULDC UR4, c[0x0][0x228] ;  /* 0x00008a0000047ab9 */ /* 0x000fe20000000800 */
[C---:B-1----:R-:W-:Y:S01]  /*b7c0*/  IADD3 R4, P3, R47.reuse, R36, RZ ;  /* 0x000000242f047210 */ /* 0x042fe20007f7e0ff */
[----:B------:R-:W-:Y:S01]  /*b7d0*/  VIADD R47, R47, UR24 ;  /* 0x000000182f2f7c36 */ /* 0x000fe20008000000 */
[----:B------:R0:W-:Y:S04]  /*b7e0*/  @P5 STG.E.U8 desc[UR40][R6.64], R45 ;  /* 0x0000002d06005986 */ /* 0x0001e8000c101128 */
[----:B------:R2:W-:Y:S01]  /*b7f0*/  @P4 STG.E.U8 desc[UR40][R12.64], R15 ;  /* 0x0000000f0c004986 */ /* 0x0005e2000c101128 */
[----:B------:R-:W-:Y:S01]  /*b800*/  ISETP.LT.AND P4, PT, R163, UR4, !P2 ;  /* 0x00000004a3007c0c */ /* 0x000fe2000d781270 */
[----:B------:R-:W-:Y:S01]  /*b810*/  IMAD.X R5, R40, 0x1, R37, P3 ;  /* 0x0000000128057824 */ /* 0x000fe200018e0625 */
[----:B----4-:R-:W-:Y:S01]  /*b820*/  SHF.R.S32.HI R38, RZ, 0x1f, R47 ;  /* 0x0000001fff267819 */ /* 0x010fe2000001142f */
[----:B------:R-:W-:Y:S01]  /*b830*/  ULDC UR4, c[0x0][0x22c] ;  /* 0x00008b0000047ab9 */ /* 0x000fe20000000800 */
[----:B0-----:R-:W-:-:S02]  /*b840*/  IADD3 R6, P5, R47, R3, RZ ;  /* 0x000000032f067210 */ /* 0x001fc40007fbe0ff */
[----:B------:R-:W-:Y:S01]  /*b850*/  ISETP.GE.AND P3, PT, R14, UR4, PT ;  /* 0x000000040e007c0c */ /* 0x000fe2000bf66270 */
[----:B------:R-:W-:Y:S01]  /*b860*/  ULDC UR4, c[0x0][0x228] ;  /* 0x00008a0000047ab9 */ /* 0x000fe20000000800 */
[----:B--2---:R-:W-:Y:S01]  /*b870*/  PRMT R15, R8, 0x7770, RZ ;  /* 0x00007770080f7816 */ /* 0x004fe200000000ff */
[----:B------:R-:W-:Y:S01]  /*b880*/  IMAD.X R7, R38, 0x1, R2, P5 ;  /* 0x0000000126077824 */ /* 0x000fe200028e0602 */
[----:B------:R0:W-:Y:S01]  /*b890*/  @P0 STG.E.U8 desc[UR40][R4.64], R43 ;  /* 0x0000002b04000986 */ /* 0x0001e2000c101128 */
[----:B------:R-:W-:Y:S01]  /*b8a0*/  ISETP.LT.AND P5, PT, R161, UR4, !P2 ;  /* 0x00000004a1007c0c */ /* 0x000fe2000d7a1270 */
[----:B------:R-:W-:Y:S01]  /*b8b0*/  VIADD R14, R165, 0xa ;  /* 0x0000000aa50e7836 */ /* 0x000fe20000000000 */
[----:B------:R-:W-:Y:S01]  /*b8c0*/  IADD3 R12, P0, R47, R32, RZ ;  /* 0x000000202f0c7210 */ /* 0x000fe20007f1e0ff */
[----:B------:R1:W-:Y:S01]  /*b8d0*/  @P4 STG.E.U8 desc[UR40][R6.64], R15 ;  /* 0x0000000f06004986 */ /* 0x0003e2000c101128 */
[----:B------:R-:W-:Y:S01]  /*b8e0*/  ISETP.LT.AND P4, PT, R159, UR6, !P2 ;  /* 0x000000069f007c0c */ /* 0x000fe2000d781270 */
[----:B------:R-:W-:Y:S01]  /*b8f0*/  ULDC UR4, c[0x0][0x22c] ;  /* 0x00008b0000047ab9 */ /* 0x000fe20000000800 */
[----:B------:R-:W-:Y:S01]  /*b900*/  PRMT R39, R8, 0x7771, RZ ;  /* 0x0000777108277816 */ /* 0x000fe200000000ff */
[----:B------:R-:W-:Y:S01]  /*b910*/  IMAD.X R13, R38, 0x1, R35, P0 ;  /* 0x00000001260d7824 */ /* 0x000fe200000e0623 */
[----:B0-----:R-:W-:Y:S01]  /*b920*/  IADD3 R4, P6, R47, R34, RZ ;  /* 0x000000222f047210 */ /* 0x001fe20007fde0ff */
[----:B------:R-:W-:Y:S01]  /*b930*/  ULDC UR6, c[0x0][0x228] ;  /* 0x00008a0000067ab9 */ /* 0x000fe20000000800 */
[----:B-1----:R-:W-:-:S03]  /*b940*/  PRMT R15, R8, 0x7772, RZ ;  /* 0x00007772080f7816 */ /* 0x002fc600000000ff */
[----:B------:R-:W-:Y:S01]  /*b950*/  IMAD.X R5, R38, 0x1, R33, P6 ;  /* 0x0000000126057824 */ /* 0x000fe200030e0621 */
[----:B------:R-:W-:Y:S01]  /*b960*/  ISETP.GE.AND P0, PT, R14, UR4, PT ;  /* 0x000000040e007c0c */ /* 0x000fe2000bf06270 */
[----:B------:R-:W-:Y:S01]  /*b970*/  ULDC UR4, c[0x0][0x228] ;  /* 0x00008a0000047ab9 */ /* 0x000fe20000000800 */
[----:B------:R0:W-:Y:S01]  /*b980*/  @P5 STG.E.U8 desc[UR40][R12.64], R39 ;  /* 0x000000270c005986 */ /* 0x0001e2000c101128 */
[----:B------:R-:W-:Y:S01]  /*b990*/  ISETP.LT.AND P2, PT, R157, UR4, !P2 ;  /* 0x000000049d007c0c */ /* 0x000fe2000d741270 */
[----:B------:R-:W-:Y:S02]  /*b9a0*/  ULDC UR4, c[0x0][0x228] ;  /* 0x00008a0000047ab9 */ /* 0x000fe40000000800 */
[----:B------:R1:W-:Y:S01]  /*b9b0*/  @P4 STG.E.U8 desc[UR40][R4.64], R15 ;  /* 0x0000000f04004986 */ /* 0x0003e2000c101128 */
[C---:B------:R-:W-:Y:S01]  /*b9c0*/  IADD3 R6, P4, R47.reuse, R36, RZ ;  /* 0x000000242f067210 */ /* 0x040fe20007f9e0ff */
[----:B------:R-:W-:Y:S01]  /*b9d0*/  VIADD R47, R47, UR24 ;  /* 0x000000182f2f7c36 */ /* 0x000fe20008000000 */
[----:B------:R-:W-:Y:S01]  /*b9e0*/  ISETP.LT.AND P6, PT, R163, UR4, !P3 ;  /* 0x00000004a3007c0c */ /* 0x000fe2000dfc1270 */
[----:B------:R-:W-:-:S02]  /*b9f0*/  ULDC UR4, c[0x0][0x228] ;  /* 0x00008a0000047ab9 */ /* 0x000fc40000000800 */
[----:B------:R-:W-:Y:S01]  /*ba00*/  IMAD.X R7, R38, 0x1, R37, P4 ;  /* 0x0000000126077824 */ /* 0x000fe200020e0625 */
[----:B------:R-:W-:Y:S02]  /*ba10*/  SHF.R.S32.HI R38, RZ, 0x1f, R47 ;  /* 0x0000001fff267819 */ /* 0x000fe4000001142f */
[-C--:B0-----:R-:W-:Y:S02]  /*ba20*/  IADD3 R12, P4, R47, R3.reuse, RZ ;  /* 0x000000032f0c7210 */ /* 0x081fe40007f9e0ff */
[----:B------:R-:W-:Y:S02]  /*ba30*/  PRMT R39, R8, 0x7773, RZ ;  /* 0x0000777308277816 */ /* 0x000fe400000000ff */
[----:B---3--:R-:W-:Y:S01]  /*ba40*/  PRMT R41, R16, 0x7770, RZ ;  /* 0x0000777010297816 */ /* 0x008fe200000000ff */
[----:B------:R-:W-:Y:S01]  /*ba50*/  IMAD.X R13, R38, 0x1, R2, P4 ;  /* 0x00000001260d7824 */ /* 0x000fe200020e0602 */
[----:B------:R-:W-:Y:S01]  /*ba60*/  ISETP.LT.AND P5, PT, R161, UR6, !P3 ;  /* 0x00000006a1007c0c */ /* 0x000fe2000dfa1270 */
[----:B------:R0:W-:Y:S01]  /*ba70*/  @P2 STG.E.U8 desc[UR40][R6.64], R39 ;  /* 0x0000002706002986 */ /* 0x0001e2000c101128 */
[----:B------:R-:W-:Y:S01]  /*ba80*/  ISETP.LT.AND P4, PT, R159, UR4, !P3 ;  /* 0x000000049f007c0c */ /* 0x000fe2000df81270 */
[----:B------:R-:W-:Y:S01]  /*ba90*/  ULDC UR4, c[0x0][0x228] ;  /* 0x00008a0000047ab9 */ /* 0x000fe20000000800 */
[C---:B-1----:R-:W-:Y:S01]  /*baa0*/  IADD3 R4, P2, R47.reuse, R32, RZ ;  /* 0x000000202f047210 */ /* 0x042fe20007f5e0ff */
[----:B------:R1:W-:Y:S01]  /*bab0*/  @P6 STG.E.U8 desc[UR40][R12.64], R41 ;  /* 0x000000290c006986 */ /* 0x0003e2000c101128 */
[----:B------:R-:W-:Y:S01]  /*bac0*/  IADD3 R14, P6, R47, R34, RZ ;  /* 0x000000222f0e7210 */ /* 0x000fe20007fde0ff */
[----:B------:R-:W-:Y:S01]  /*bad0*/  ULDC UR6, c[0x0][0x228] ;  /* 0x00008a0000067ab9 */ /* 0x000fe20000000800 */
[----:B------:R-:W-:Y:S01]  /*bae0*/  PRMT R45, R16, 0x7771, RZ ;  /* 0x00007771102d7816 */ /* 0x000fe200000000ff */
[----:B------:R-:W-:Y:S01]  /*baf0*/  IMAD.X R5, R38, 0x1, R35, P2 ;  /* 0x0000000126057824 */ /* 0x000fe200010e0623 */
[----:B------:R-:W-:Y:S01]  /*bb00*/  PRMT R43, R16, 0x7772, RZ ;  /* 0x00007772102b7816 */ /* 0x000fe200000000ff */
[----:B------:R-:W-:Y:S01]  /*bb10*/  IMAD.X R15, R38, 0x1, R33, P6 ;  /* 0x00000001260f7824 */ /* 0x000fe200030e0621 */
[----:B------:R-:W-:Y:S01]  /*bb20*/  ISETP.LT.AND P2, PT, R157, UR4, !P3 ;  /* 0x000000049d007c0c */ /* 0x000fe2000df41270 */
[----:B------:R-:W-:Y:S01]  /*bb30*/  VIADD R8, R165, 0xb ;  /* 0x0000000ba5087836 */ /* 0x000fe20000000000 */
[C---:B0-----:R-:W-:Y:S01]  /*bb40*/  IADD3 R6, P3, R47.reuse, R36, RZ ;  /* 0x000000242f067210 */ /* 0x041fe20007f7e0ff */
[----:B------:R0:W-:Y:S01]  /*bb50*/  @P5 STG.E.U8 desc[UR40][R4.64], R45 ;  /* 0x0000002d04005986 */ /* 0x0001e2000c101128 */
[----:B------:R-:W-:Y:S01]  /*bb60*/  VIADD R47, R47, UR24 ;  /* 0x000000182f2f7c36 */ /* 0x000fe20008000000 */
[----:B-1----:R-:W-:Y:S01]  /*bb70*/  PRMT R41, R16, 0x7773, RZ ;  /* 0x0000777310297816 */ /* 0x002fe200000000ff */
[----:B------:R-:W-:Y:S01]  /*bb80*/  ULDC UR4, c[0x0][0x22c] ;  /* 0x00008b0000047ab9 */ /* 0x000fe20000000800 */
[----:B------:R1:W-:Y:S01]  /*bb90*/  @P4 STG.E.U8 desc[UR40][R14.64], R43 ;  /* 0x0000002b0e004986 */ /* 0x0003e2000c101128 */
[----:B------:R-:W-:Y:S01]  /*bba0*/  ISETP.LT.AND P4, PT, R163, UR6, !P0 ;  /* 0x00000006a3007c0c */ /* 0x000fe2000c781270 */
[----:B------:R-:W-:Y:S01]  /*bbb0*/  IMAD.X R7, R38, 0x1, R37, P3 ;  /* 0x0000000126077824 */ /* 0x000fe200018e0625 */
[----:B------:R-:W-:Y:S01]  /*bbc0*/  SHF.R.S32.HI R16, RZ, 0x1f, R47 ;  /* 0x0000001fff107819 */ /* 0x000fe2000001142f */
[----:B------:R-:W-:Y:S01]  /*bbd0*/  ULDC UR6, c[0x0][0x228] ;  /* 0x00008a0000067ab9 */ /* 0x000fe20000000800 */
[----:B0-----:R-:W-:-:S02]  /*bbe0*/  IADD3 R4, P5, R47, R3, RZ ;  /* 0x000000032f047210 */ /* 0x001fc40007fbe0ff */
[----:B------:R-:W-:-:S03]  /*bbf0*/  PRMT R39, R9, 0x7770, RZ ;  /* 0x0000777009277816 */ /* 0x000fc600000000ff */
        /* <DEDUP_REMOVED lines=14> */
[----:B--2---:R-:W-:-:S03]  /*bce0*/  PRMT R39, R9, 0x7772, RZ ;  /* 0x0000777209277816 */ /* 0x004fc600000000ff */
        /* <DEDUP_REMOVED lines=13> */
[----:B------:R-:W-:Y:S02]  /*bdc0*/  IADD3 R8, P6, R47, R3, RZ ;  /* 0x000000032f087210 */ /* 0x000fe40007fde0ff */
[----:B0-----:R-:W-:Y:S02]  /*bdd0*/  PRMT R15, R9, 0x7773, RZ ;  /* 0x00007773090f7816 */ /* 0x001fe400000000ff */
[----:B------:R-:W-:Y:S01]  /*bde0*/  PRMT R43, R17, 0x7770, RZ ;  /* 0x00007770112b7816 */ /* 0x000fe200000000ff */
[C---:B------:R-:W-:Y:S01]  /*bdf0*/  IMAD.X R9, R16.reuse, 0x1, R2, P6 ;  /* 0x0000000110097824 */ /* 0x040fe200030e0602 */
[----:B------:R-:W-:Y:S01]  /*be00*/  ISETP.LT.AND P4, PT, R161, UR6, !P3 ;  /* 0x00000006a1007c0c */ /* 0x000fe2000df81270 */
[----:B------:R0:W-:Y:S01]  /*be10*/  @P0 STG.E.U8 desc[UR40][R4.64], R15 ;  /* 0x0000000f04000986 */ /* 0x0001e2000c101128 */
[----:B------:R-:W-:Y:S01]  /*be20*/  ISETP.LT.AND P0, PT, R159, UR4, !P3 ;  /* 0x000000049f007c0c */ /* 0x000fe2000df01270 */
[----:B------:R-:W-:Y:S01]  /*be30*/  ULDC UR4, c[0x0][0x228] ;  /* 0x00008a0000047ab9 */ /* 0x000fe20000000800 */
[C---:B-1----:R-:W-:Y:S01]  /*be40*/  IADD3 R6, P6, R47.reuse, R32, RZ ;  /* 0x000000202f067210 */ /* 0x042fe20007fde0ff */
[----:B------:R-:W-:Y:S01]  /*be50*/  @P5 STG.E.U8 desc[UR40][R8.64], R43 ;  /* 0x0000002b08005986 */ /* 0x000fe2000c101128 */
[----:B------:R-:W-:Y:S01]  /*be60*/  IADD3 R12, P5, R47, R34, RZ ;  /* 0x000000222f0c7210 */ /* 0x000fe20007fbe0ff */
[----:B------:R-:W-:Y:S01]  /*be70*/  ULDC UR6, c[0x0][0x228] ;  /* 0x00008a0000067ab9 */ /* 0x000fe20000000800 */
[C---:B------:R-:W-:Y:S01]  /*be80*/  PRMT R41, R17.reuse, 0x7771, RZ ;  /* 0x0000777111297816 */ /* 0x040fe200000000ff */
[C---:B------:R-:W-:Y:S01]  /*be90*/  IMAD.X R7, R16.reuse, 0x1, R35, P6 ;  /* 0x0000000110077824 */ /* 0x040fe200030e0623 */
[----:B------:R-:W-:Y:S01]  /*bea0*/  PRMT R39, R17, 0x7772, RZ ;  /* 0x0000777211277816 */ /* 0x000fe200000000ff */
[----:B------:R-:W-:-:S03]  /*beb0*/  IMAD.X R13, R16, 0x1, R33, P5 ;  /* 0x00000001100d7824 */ /* 0x000fc600028e0621 */
[----:B------:R1:W-:Y:S01]  /*bec0*/  @P4 STG.E.U8 desc[UR40][R6.64], R41 ;  /* 0x0000002906004986 */ /* 0x0003e2000c101128 */
[----:B------:R-:W-:Y:S01]  /*bed0*/  ISETP.LT.AND P3, PT, R157, UR4, !P3 ;  /* 0x000000049d007c0c */ /* 0x000fe2000df61270 */
[----:B------:R-:W-:Y:S01]  /*bee0*/  VIADD R14, R165, 0xd ;  /* 0x0000000da50e7836 */ /* 0x000fe20000000000 */
[----:B------:R-:W-:Y:S01]  /*bef0*/  ISETP.LT.AND P5, PT, R163, UR6, !P2 ;  /* 0x00000006a3007c0c */ /* 0x000fe2000d7a1270 */
[----:B------:R2:W-:Y:S01]  /*bf00*/  @P0 STG.E.U8 desc[UR40][R12.64], R39 ;  /* 0x000000270c000986 */ /* 0x0005e2000c101128 */
[C---:B0-----:R-:W-:Y:S01]  /*bf10*/  IADD3 R4, P0, R47.reuse, R36, RZ ;  /* 0x000000242f047210 */ /* 0x041fe20007f1e0ff */
[----:B------:R-:W-:Y:S01]  /*bf20*/  VIADD R47, R47, UR24 ;  /* 0x000000182f2f7c36 */ /* 0x000fe20008000000 */
[----:B------:R-:W-:Y:S01]  /*bf30*/  PRMT R17, R17, 0x7773, RZ ;  /* 0x0000777311117816 */ /* 0x000fe200000000ff */
[----:B------:R-:W-:Y:S01]  /*bf40*/  ULDC UR4, c[0x0][0x22c] ;  /* 0x00008b0000047ab9 */ /* 0x000fe20000000800 */
[----:B------:R-:W-:Y:S01]  /*bf50*/  ULDC UR6, c[0x0][0x228] ;  /* 0x00008a0000067ab9 */ /* 0x000fe20000000800 */
[----:B------:R-:W-:Y:S01]  /*bf60*/  IMAD.X R5, R16, 0x1, R37, P0 ;  /* 0x0000000110057824 */ /* 0x000fe200000e0625 */
[----:B------:R-:W-:-:S02]  /*bf70*/  SHF.R.S32.HI R16, RZ, 0x1f, R47 ;  /* 0x0000001fff107819 */ /* 0x000fc4000001142f */
[----:B-1----:R-:W-:Y:S02]  /*bf80*/  IADD3 R6, P0, R47, R3, RZ ;  /* 0x000000032f067210 */ /* 0x002fe40007f1e0ff */
[----:B--2---:R-:W-:-:S03]  /*bf90*/  PRMT R13, R10, 0x7770, RZ ;  /* 0x000077700a0d7816 */ /* 0x004fc600000000ff */
        /* <DEDUP_REMOVED lines=12> */
[C---:B0-----:R-:W-:Y:S01]  /*c060*/  IADD3 R4, P6, R47.reuse, R34, RZ ;  /* 0x000000222f047210 */ /* 0x041fe20007fde0ff */
[----:B------:R-:W-:Y:S01]  /*c070*/  VIADD R15, R47, UR24 ;  /* 0x000000182f0f7c36 */ /* 0x000fe20008000000 */
[----:B------:R-:W-:Y:S01]  /*c080*/  ISETP.GE.AND P3, PT, R12, UR4, PT ;  /* 0x000000040c007c0c */ /* 0x000fe2000bf66270 */
[----:B------:R-:W-:Y:S01]  /*c090*/  ULDC UR4, c[0x0][0x228] ;  /* 0x00008a0000047ab9 */ /* 0x000fe20000000800 */
[----:B------:R-:W-:Y:S01]  /*c0a0*/  PRMT R17, R10, 0x7772, RZ ;  /* 0x000077720a117816 */ /* 0x000fe200000000ff */
[----:B------:R-:W-:Y:S01]  /*c0b0*/  IMAD.X R5, R16, 0x1, R33, P6 ;  /* 0x0000000110057824 */ /* 0x000fe200030e0621 */
[----:B------:R-:W-:Y:S01]  /*c0c0*/  ISETP.LT.AND P2, PT, R157, UR4, !P2 ;  /* 0x000000049d007c0c */ /* 0x000fe2000d741270 */
[----:B------:R0:W-:Y:S01]  /*c0d0*/  @P0 STG.E.U8 desc[UR40][R8.64], R39 ;  /* 0x0000002708000986 */ /* 0x0001e2000c101128 */
[----:B------:R-:W-:Y:S01]  /*c0e0*/  ULDC UR4, c[0x0][0x228] ;  /* 0x00008a0000047ab9 */ /* 0x000fe20000000800 */
[----:B------:R-:W-:-:S02]  /*c0f0*/  ULDC UR6, c[0x0][0x228] ;  /* 0x00008a0000067ab9 */ /* 0x000fc40000000800 */
[----:B------:R2:W-:Y:S01]  /*c100*/  @P5 STG.E.U8 desc[UR40][R4.64], R17 ;  /* 0x0000001104005986 */ /* 0x0005e2000c101128 */
[----:B-1----:R-:W-:Y:S02]  /*c110*/  IADD3 R6, P5, R47, R36, RZ ;  /* 0x000000242f067210 */ /* 0x002fe40007fbe0ff */
[----:B------:R-:W-:Y:S01]  /*c120*/  ISETP.LT.AND P0, PT, R163, UR4, !P4 ;  /* 0x00000004a3007c0c */ /* 0x000fe2000e701270 */
[----:B------:R-:W-:Y:S02]  /*c130*/  ULDC UR4, c[0x0][0x228] ;  /* 0x00008a0000047ab9 */ /* 0x000fe40000000800 */
[----:B------:R-:W-:Y:S01]  /*c140*/  IMAD.X R7, R16, 0x1, R37, P5 ;  /* 0x0000000110077824 */ /* 0x000fe200028e0625 */
[----:B0-----:R-:W-:Y:S02]  /*c150*/  PRMT R9, R10, 0x7773, RZ ;  /* 0x000077730a097816 */ /* 0x001fe400000000ff */
[----:B------:R-:W-:Y:S02]  /*c160*/  ISETP.LT.AND P5, PT, R161, UR4, !P4 ;  /* 0x00000004a1007c0c */ /* 0x000fe4000e7a1270 */
[----:B------:R-:W-:Y:S01]  /*c170*/  SHF.R.S32.HI R14, RZ, 0x1f, R15 ;  /* 0x0000001fff0e7819 */ /* 0x000fe2000001140f */
[----:B------:R0:W-:Y:S01]  /*c180*/  @P2 STG.E.U8 desc[UR40][R6.64], R9 ;  /* 0x0000000906002986 */ /* 0x0001e2000c101128 */
[----:B------:R-:W-:-:S02]  /*c190*/  IADD3 R12, P6, R15, R3, RZ ;  /* 0x000000030f0c7210 */ /* 0x000fc40007fde0ff */
[----:B------:R-:W-:Y:S01]  /*c1a0*/  PRMT R39, R18, 0x7771, RZ ;  /* 0x0000777112277816 */ /* 0x000fe200000000ff */
[----:B------:R-:W-:Y:S01]  /*c1b0*/  VIADD R8, R165, 0xf ;  /* 0x0000000fa5087836 */ /* 0x000fe20000000000 */
[----:B--2---:R-:W-:Y:S01]  /*c1c0*/  IADD3 R4, P2, R15, R32, RZ ;  /* 0x000000200f047210 */ /* 0x004fe20007f5e0ff */
[----:B------:R-:W-:Y:S01]  /*c1d0*/  IMAD.X R13, R14, 0x1, R2, P6 ;  /* 0x000000010e0d7824 */ /* 0x000fe200030e0602 */
[----:B------:R-:W-:Y:S01]  /*c1e0*/  PRMT R17, R18, 0x7770, RZ ;  /* 0x0000777012117816 */ /* 0x000fe200000000ff */
[----:B------:R-:W-:Y:S02]  /*c1f0*/  ULDC UR4, c[0x0][0x22c] ;  /* 0x00008b0000047ab9 */ /* 0x000fe40000000800 */
[----:B------:R-:W-:Y:S01]  /*c200*/  IMAD.X R5, R14, 0x1, R35, P2 ;  /* 0x000000010e057824 */ /* 0x000fe200010e0623 */
[----:B------:R-:W-:Y:S01]  /*c210*/  ISETP.LT.AND P2, PT, R159, UR6, !P4 ;  /* 0x000000069f007c0c */ /* 0x000fe2000e741270 */
[----:B------:R1:W-:Y:S01]  /*c220*/  @P0 STG.E.U8 desc[UR40][R12.64], R17 ;  /* 0x000000110c000986 */ /* 0x0003e2000c101128 */
[----:B------:R-:W-:-:S03]  /*c230*/  ULDC UR6, c[0x0][0x228] ;  /* 0x00008a0000067ab9 */ /* 0x000fc60000000800 */
[----:B------:R2:W-:Y:S01]  /*c240*/  @P5 STG.E.U8 desc[UR40][R4.64], R39 ;  /* 0x0000002704005986 */ /* 0x0005e2000c101128 */
[C---:B0-----:R-:W-:Y:S02]  /*c250*/  IADD3 R6, P5, R15.reuse, R34, RZ ;  /* 0x000000220f067210 */ /* 0x041fe40007fbe0ff */
[----:B------:R-:W-:Y:S01]  /*c260*/  ISETP.GE.AND P0, PT, R8, UR4, PT ;  /* 0x0000000408007c0c */ /* 0x000fe2000bf06270 */
[----:B------:R-:W-:Y:S02]  /*c270*/  ULDC UR4, c[0x0][0x228] ;  /* 0x00008a0000047ab9 */ /* 0x000fe40000000800 */
[----:B------:R-:W-:Y:S01]  /*c280*/  IMAD.X R7, R14, 0x1, R33, P5 ;  /* 0x000000010e077824 */ /* 0x000fe200028e0621 */
[----:B-1----:R-:W-:Y:S01]  /*c290*/  PRMT R17, R18, 0x7772, RZ ;  /* 0x0000777212117816 */ /* 0x002fe200000000ff */
[C---:B------:R-:W-:Y:S01]  /*c2a0*/  VIADD R13, R15.reuse, UR24 ;  /* 0x000000180f0d7c36 */ /* 0x040fe20008000000 */
[----:B------:R-:W-:Y:S02]  /*c2b0*/  IADD3 R8, P5, R15, R36, RZ ;  /* 0x000000240f087210 */ /* 0x000fe40007fbe0ff */
[----:B------:R-:W-:Y:S01]  /*c2c0*/  ISETP.LT.AND P4, PT, R157, UR4, !P4 ;  /* 0x000000049d007c0c */ /* 0x000fe2000e781270 */
[----:B------:R0:W-:Y:S01]  /*c2d0*/  @P2 STG.E.U8 desc[UR40][R6.64], R17 ;  /* 0x0000001106002986 */ /* 0x0001e2000c101128 */
[----:B------:R-:W-:Y:S01]  /*c2e0*/  ISETP.LT.AND P6, PT, R163, UR6, !P3 ;  /* 0x00000006a3007c0c */ /* 0x000fe2000dfc1270 */
[----:B------:R-:W-:Y:S01]  /*c2f0*/  ULDC UR4, c[0x0][0x228] ;  /* 0x00008a0000047ab9 */ /* 0x000fe20000000800 */
[----:B------:R-:W-:Y:S01]  /*c300*/  SHF.R.S32.HI R12, RZ, 0x1f, R13 ;  /* 0x0000001fff0c7819 */ /* 0x000fe2000001140d */
[----:B------:R-:W-:Y:S01]  /*c310*/  IMAD.X R9, R14, 0x1, R37, P5 ;  /* 0x000000010e097824 */ /* 0x000fe200028e0625 */
[----:B--2---:R-:W-:Y:S01]  /*c320*/  IADD3 R4, P2, R13, R3, RZ ;  /* 0x000000030d047210 */ /* 0x004fe20007f5e0ff */
[----:B------:R-:W-:Y:S01]  /*c330*/  ULDC UR6, c[0x0][0x228] ;  /* 0x00008a0000067ab9 */ /* 0x000fe20000000800 */
[----:B------:R-:W-:Y:S01]  /*c340*/  ISETP.LT.AND P5, PT, R161, UR4, !P3 ;  /* 0x00000004a1007c0c */ /* 0x000fe2000dfa1270 */
[----:B------:R-:W-:Y:S01]  /*c350*/  VIADD R10, R165, 0x10 ;  /* 0x00000010a50a7836 */ /* 0x000fe20000000000 */
[----:B------:R-:W-:Y:S01]  /*c360*/  PRMT R39, R18, 0x7773, RZ ;  /* 0x0000777312277816 */ /* 0x000fe200000000ff */
[----:B------:R-:W-:Y:S01]  /*c370*/  IMAD.X R5, R12, 0x1, R2, P2 ;  /* 0x000000010c057824 */ /* 0x000fe200010e0602 */
[----:B------:R-:W-:Y:S01]  /*c380*/  PRMT R15, R11, 0x7770, RZ ;  /* 0x000077700b0f7816 */ /* 0x000fe200000000ff */
[----:B------:R-:W-:Y:S01]  /*c390*/  ULDC UR4, c[0x0][0x22c] ;  /* 0x00008b0000047ab9 */ /* 0x000fe20000000800 */
[----:B0-----:R-:W-:Y:S01]  /*c3a0*/  IADD3 R6, P2, R13, R32, RZ ;  /* 0x000000200d067210 */ /* 0x001fe20007f5e0ff */
[----:B------:R0:W-:Y:S01]  /*c3b0*/  @P4 STG.E.U8 desc[UR40][R8.64], R39 ;  /* 0x0000002708004986 */ /* 0x0001e2000c101128 */
[----:B------:R-:W-:-:S03]  /*c3c0*/  PRMT R17, R11, 0x7771, RZ ;  /* 0x000077710b117816 */ /* 0x000fc600000000ff */
[----:B------:R-:W-:Y:S01]  /*c3d0*/  IMAD.X R7, R12, 0x1, R35, P2 ;  /* 0x000000010c077824 */ /* 0x000fe200010e0623 */
[----:B------:R1:W-:Y:S01]  /*c3e0*/  @P6 STG.E.U8 desc[UR40][R4.64], R15 ;  /* 0x0000000f04006986 */ /* 0x0003e2000c101128 */
[----:B------:R-:W-:Y:S01]  /*c3f0*/  ISETP.LT.AND P6, PT, R159, UR6, !P3 ;  /* 0x000000069f007c0c */ /* 0x000fe2000dfc1270 */
[----:B------:R-:W-:Y:S01]  /*c400*/  ULDC UR6, c[0x0][0x228] ;  /* 0x00008a0000067ab9 */ /* 0x000fe20000000800 */
[----:B------:R-:W-:Y:S01]  /*c410*/  ISETP.LT.AND P4, PT, R157, UR8, !P3 ;  /* 0x000000089d007c0c */ /* 0x000fe2000df81270 */
[----:B------:R2:W-:Y:S01]  /*c420*/  @P5 STG.E.U8 desc[UR40][R6.64], R17 ;  /* 0x0000001106005986 */ /* 0x0005e2000c101128 */
[----:B------:R-:W-:Y:S01]  /*c430*/  ISETP.GE.AND P2, PT, R10, UR4, PT ;  /* 0x000000040a007c0c */ /* 0x000fe2000bf46270 */
[----:B------:R-:W-:Y:S01]  /*c440*/  ULDC UR4, c[0x0][0x228] ;  /* 0x00008a0000047ab9 */ /* 0x000fe20000000800 */
[C---:B0-----:R-:W-:Y:S01]  /*c450*/  IADD3 R8, P5, R13.reuse, R36, RZ ;  /* 0x000000240d087210 */ /* 0x041fe20007fbe0ff */
[----:B------:R-:W-:Y:S01]  /*c460*/  ULDC UR8, c[0x0][0x228] ;  /* 0x00008a0000087ab9 */ /* 0x000fe20000000800 */
[----:B-1----:R-:W-:-:S03]  /*c470*/  IADD3 R4, P3, R13, R34, RZ ;  /* 0x000000220d047210 */ /* 0x002fc60007f7e0ff */
[C---:B------:R-:W-:Y:S01]  /*c480*/  IMAD.X R9, R12.reuse, 0x1, R37, P5 ;  /* 0x000000010c097824 */ /* 0x040fe200028e0625 */
[----:B------:R-:W-:Y:S01]  /*c490*/  PRMT R15, R11, 0x7772, RZ ;  /* 0x000077720b0f7816 */ /* 0x000fe200000000ff */
[----:B------:R-:W-:Y:S01]  /*c4a0*/  VIADD R13, R13, UR24 ;  /* 0x000000180d0d7c36 */ /* 0x000fe20008000000 */
[----:B------:R-:W-:Y:S01]  /*c4b0*/  PRMT R11, R11, 0x7773, RZ ;  /* 0x000077730b0b7816 */ /* 0x000fe200000000ff */
[----:B------:R-:W-:-:S03]  /*c4c0*/  IMAD.X R5, R12, 0x1, R33, P3 ;  /* 0x000000010c057824 */ /* 0x000fc600018e0621 */
[----:B------:R-:W-:Y:S02]  /*c4d0*/  SHF.R.S32.HI R12, RZ, 0x1f, R13 ;  /* 0x0000001fff0c7819 */ /* 0x000fe4000001140d */
[----:B------:R0:W-:Y:S04]  /*c4e0*/  @P6 STG.E.U8 desc[UR40][R4.64], R15 ;  /* 0x0000000f04006986 */ /* 0x0001e8000c101128 */
[----:B------:R1:W-:Y:S01]  /*c4f0*/  @P4 STG.E.U8 desc[UR40][R8.64], R11 ;  /* 0x0000000b08004986 */ /* 0x0003e2000c101128 */
[----:B--2---:R-:W-:Y:S02]  /*c500*/  IADD3 R6, P4, R13, R3, RZ ;  /* 0x000000030d067210 */ /* 0x004fe40007f9e0ff */
[----:B------:R-:W-:Y:S02]  /*c510*/  ISETP.LT.AND P3, PT, R163, UR4, !P0 ;  /* 0x00000004a3007c0c */ /* 0x000fe4000c761270 */
[----:B------:R-:W-:Y:S01]  /*c520*/  PRMT R39, R19, 0x7770, RZ ;  /* 0x0000777013277816 */ /* 0x000fe200000000ff */
[C---:B------:R-:W-:Y:S01]  /*c530*/  IMAD.X R7, R12.reuse, 0x1, R2, P4 ;  /* 0x000000010c077824 */ /* 0x040fe200020e0602 */
[----:B------:R-:W-:Y:S01]  /*c540*/  ISETP.LT.AND P4, PT, R161, UR6, !P0 ;  /* 0x00000006a1007c0c */ /* 0x000fe2000c781270 */
[----:B------:R-:W-:Y:S01]  /*c550*/  VIADD R10, R165, 0x11 ;  /* 0x00000011a50a7836 */ /* 0x000fe20000000000 */
[----:B0-----:R-:W-:Y:S01]  /*c560*/  IADD3 R4, P6, R13, R32, RZ ;  /* 0x000000200d047210 */ /* 0x001fe20007fde0ff */
[----:B------:R-:W-:Y:S01]  /*c570*/  ULDC UR4, c[0x0][0x22c] ;  /* 0x00008b0000047ab9 */ /* 0x000fe20000000800 */
[----:B------:R-:W-:Y:S01]  /*c580*/  ISETP.LT.AND P5, PT, R159, UR8, !P0 ;  /* 0x000000089f007c0c */ /* 0x000fe2000c7a1270 */
[----:B------:R-:W-:Y:S01]  /*c590*/  ULDC UR6, c[0x0][0x228] ;  /* 0x00008a0000067ab9 */ /* 0x000fe20000000800 */
[----:B------:R-:W-:Y:S01]  /*c5a0*/  PRMT R17, R19, 0x7771, RZ ;  /* 0x0000777113117816 */ /* 0x000fe200000000ff */
[----:B------:R-:W-:Y:S01]  /*c5b0*/  IMAD.X R5, R12, 0x1, R35, P6 ;  /* 0x000000010c057824 */ /* 0x000fe200030e0623 */
[----:B-1----:R-:W-:Y:S01]  /*c5c0*/  IADD3 R8, P6, R13, R34, RZ ;  /* 0x000000220d087210 */ /* 0x002fe20007fde0ff */
[----:B------:R0:W-:Y:S01]  /*c5d0*/  @P3 STG.E.U8 desc[UR40][R6.64], R39 ;  /* 0x0000002706003986 */ /* 0x0001e2000c101128 */
[C---:B------:R-:W-:Y:S01]  /*c5e0*/  PRMT R15, R19.reuse, 0x7773, RZ ;  /* 0x00007773130f7816 */ /* 0x040fe200000000ff */
[----:B------:R-:W-:Y:S01]  /*c5f0*/  ULDC UR8, c[0x0][0x228] ;  /* 0x00008a0000087ab9 */ /* 0x000fe20000000800 */
[----:B------:R-:W-:Y:S01]  /*c600*/  ISETP.GE.AND P3, PT, R10, UR4, PT ;  /* 0x000000040a007c0c */ /* 0x000fe2000bf66270 */
[----:B------:R1:W-:Y:S01]  /*c610*/  @P4 STG.E.U8 desc[UR40][R4.64], R17 ;  /* 0x0000001104004986 */ /* 0x0003e2000c101128 */
[----:B------:R-:W-:Y:S01]  /*c620*/  PRMT R19, R19, 0x7772, RZ ;  /* 0x0000777213137816 */ /* 0x000fe200000000ff */
[----:B------:R-:W-:Y:S01]  /*c630*/  IMAD.X R9, R12, 0x1, R33, P6 ;  /* 0x000000010c097824 */ /* 0x000fe200030e0621 */
[----:B------:R-:W-:-:S02]  /*c640*/  ULDC UR4, c[0x0][0x228] ;  /* 0x00008a0000047ab9 */ /* 0x000fc40000000800 */
[----:B------:R-:W-:Y:S01]  /*c650*/  ISETP.LT.AND P0, PT, R157, UR4, !P0 ;  /* 0x000000049d007c0c */ /* 0x000fe2000c701270 */
[----:B------:R-:W-:Y:S01]  /*c660*/  ULDC UR4, c[0x0][0x228] ;  /* 0x00008a0000047ab9 */ /* 0x000fe20000000800 */
[C---:B0-----:R-:W-:Y:S01]  /*c670*/  IADD3 R6, P4, R13.reuse, R36, RZ ;  /* 0x000000240d067210 */ /* 0x041fe20007f9e0ff */
[----:B------:R-:W-:Y:S01]  /*c680*/  VIADD R13, R13, UR24 ;  /* 0x000000180d0d7c36 */ /* 0x000fe20008000000 */
[----:B------:R0:W-:Y:S01]  /*c690*/  @P5 STG.E.U8 desc[UR40][R8.64], R19 ;  /* 0x0000001308005986 */ /* 0x0001e2000c101128 */
[----:B------:R-:W-:Y:S01]  /*c6a0*/  ISETP.LT.AND P5, PT, R163, UR4, !P2 ;  /* 0x00000004a3007c0c */ /* 0x000fe2000d7a1270 */
[----:B------:R-:W-:Y:S01]  /*c6b0*/  ULDC UR4, c[0x0][0x228] ;  /* 0x00008a0000047ab9 */ /* 0x000fe20000000800 */
[----:B------:R-:W-:Y:S01]  /*c6c0*/  IMAD.X R7, R12, 0x1, R37, P4 ;  /* 0x000000010c077824 */ /* 0x000fe200020e0625 */
[----:B------:R-:W-:Y:S02]  /*c6d0*/  SHF.R.S32.HI R12, RZ, 0x1f, R13 ;  /* 0x0000001fff0c7819 */ /* 0x000fe4000001140d */
[----:B------:R-:W-:-:S02]  /*c6e0*/  IADD3 R10, P6, R13, R3, RZ ;  /* 0x000000030d0a7210 */ /* 0x000fc40007fde0ff */
[----:B------:R-:W-:Y:S02]  /*c6f0*/  ISETP.LT.AND P4, PT, R161, UR4, !P2 ;  /* 0x00000004a1007c0c */ /* 0x000fe4000d781270 */
[----:B------:R-:W-:Y:S01]  /*c700*/  PRMT R39, R28, 0x7770, RZ ;  /* 0x000077701c277816 */ /* 0x000fe200000000ff */
[----:B------:R-:W-:Y:S01]  /*c710*/  IMAD.X R11, R12, 0x1, R2, P6 ;  /* 0x000000010c0b7824 */ /* 0x000fe200030e0602 */
[----:B-1----:R-:W-:Y:S01]  /*c720*/  IADD3 R4, P6, R13, R32, RZ ;  /* 0x000000200d047210 */ /* 0x002fe20007fde0ff */
[----:B------:R1:W-:Y:S01]  /*c730*/  @P0 STG.E.U8 desc[UR40][R6.64], R15 ;  /* 0x0000000f06000986 */ /* 0x0003e2000c101128 */
[----:B------:R-:W-:Y:S01]  /*c740*/  ISETP.LT.AND P0, PT, R159, UR6, !P2 ;  /* 0x000000069f007c0c */ /* 0x000fe2000d701270 */
[----:B------:R-:W-:Y:S01]  /*c750*/  ULDC UR4, c[0x0][0x228] ;  /* 0x00008a0000047ab9 */ /* 0x000fe20000000800 */
[----:B0-----:R-:W-:Y:S01]  /*c760*/  PRMT R19, R28, 0x7771, RZ ;  /* 0x000077711c137816 */ /* 0x001fe200000000ff */
[----:B------:R-:W-:Y:S01]  /*c770*/  IMAD.X R5, R12, 0x1, R35, P6 ;  /* 0x000000010c057824 */ /* 0x000fe200030e0623 */
[----:B------:R0:W-:Y:S01]  /*c780*/  @P5 STG.E.U8 desc[UR40][R10.64], R39 ;  /* 0x000000270a005986 */ /* 0x0001e2000c101128 */
[----:B------:R-:W-:Y:S01]  /*c790*/  IADD3 R8, P5, R13, R34, RZ ;  /* 0x000000220d087210 */ /* 0x000fe20007fbe0ff */
[----:B------:R-:W-:Y:S01]  /*c7a0*/  ULDC UR6, c[0x0][0x228] ;  /* 0x00008a0000067ab9 */ /* 0x000fe20000000800 */
[----:B------:R-:W-:Y:S01]  /*c7b0*/  ISETP.LT.AND P2, PT, R157, UR4, !P2 ;  /* 0x000000049d007c0c */ /* 0x000fe2000d741270 */
[----:B------:R2:W-:Y:S01]  /*c7c0*/  @P4 STG.E.U8 desc[UR40][R4.64], R19 ;  /* 0x0000001304004986 */ /* 0x0005e2000c101128 */
[----:B------:R-:W-:Y:S01]  /*c7d0*/  PRMT R17, R28, 0x7772, RZ ;  /* 0x000077721c117816 */ /* 0x000fe200000000ff */
[----:B------:R-:W-:Y:S01]  /*c7e0*/  IMAD.X R9, R12, 0x1, R33, P5 ;  /* 0x000000010c097824 */ /* 0x000fe200028e0621 */
[----:B-1----:R-:W-:Y:S01]  /*c7f0*/  IADD3 R6, P4, R13, R36, RZ ;  /* 0x000000240d067210 */ /* 0x002fe20007f9e0ff */
[----:B------:R-:W-:Y:S01]  /*c800*/  ULDC UR4, c[0x0][0x228] ;  /* 0x00008a0000047ab9 */ /* 0x000fe20000000800 */
[----:B------:R-:W-:-:S03]  /*c810*/  PRMT R15, R28, 0x7773, RZ ;  /* 0x000077731c0f7816 */ /* 0x000fc600000000ff */
[----:B------:R-:W-:Y:S01]  /*c820*/  IMAD.X R7, R12, 0x1, R37, P4 ;  /* 0x000000010c077824 */ /* 0x000fe200020e0625 */
[----:B------:R1:W-:Y:S01]  /*c830*/  @P0 STG.E.U8 desc[UR40][R8.64], R17 ;  /* 0x0000001108000986 */ /* 0x0003e2000c101128 */
[----:B0-----:R-:W-:Y:S01]  /*c840*/  VIADD R11, R13, UR24 ;  /* 0x000000180d0b7c36 */ /* 0x001fe20008000000 */
[----:B------:R-:W-:Y:S01]  /*c850*/  ISETP.LT.AND P0, PT, R163, UR4, !P3 ;  /* 0x00000004a3007c0c */ /* 0x000fe2000df01270 */
[----:B------:R-:W-:Y:S01]  /*c860*/  ULDC UR4, c[0x0][0x22c] ;  /* 0x00008b0000047ab9 */ /* 0x000fe20000000800 */
[----:B------:R0:W-:Y:S01]  /*c870*/  @P2 STG.E.U8 desc[UR40][R6.64], R15 ;  /* 0x0000000f06002986 */ /* 0x0001e2000c101128 */
[----:B------:R-:W-:Y:S01]  /*c880*/  ISETP.LT.AND P5, PT, R161, UR6, !P3 ;  /* 0x00000006a1007c0c */ /* 0x000fe2000dfa1270 */
[----:B------:R-:W-:Y:S01]  /*c890*/  ULDC UR6, c[0x0][0x228] ;  /* 0x00008a0000067ab9 */ /* 0x000fe20000000800 */
[----:B------:R-:W-:Y:S02]  /*c8a0*/  SHF.R.S32.HI R12, RZ, 0x1f, R11 ;  /* 0x0000001fff0c7819 */ /* 0x000fe4000001140b */
[----:B--2---:R-:W-:Y:S01]  /*c8b0*/  IADD3 R4, P2, R11, R3, RZ ;  /* 0x000000030b047210 */ /* 0x004fe20007f5e0ff */
[----:B-1----:R-:W-:Y:S01]  /*c8c0*/  VIADD R9, R165, 0x12 ;  /* 0x00000012a5097836 */ /* 0x002fe20000000000 */
[----:B------:R-:W-:-:S03]  /*c8d0*/  IADD3 R8, P4, R11, R32, RZ ;  /* 0x000000200b087210 */ /* 0x000fc60007f9e0ff */
[----:B------:R-:W-:Y:S01]  /*c8e0*/  IMAD.X R5, R12, 0x1, R2, P2 ;  /* 0x000000010c057824 */ /* 0x000fe200010e0602 */
[----:B------:R-:W-:Y:S02]  /*c8f0*/  PRMT R17, R24, 0x7770, RZ ;  /* 0x0000777018117816 */ /* 0x000fe400000000ff */
[----:B------:R-:W-:Y:S01]  /*c900*/  ISETP.GE.AND P2, PT, R9, UR4, PT ;  /* 0x0000000409007c0c */ /* 0x000fe2000bf46270 */
[----:B------:R-:W-:Y:S01]  /*c910*/  IMAD.X R9, R12, 0x1, R35, P4 ;  /* 0x000000010c097824 */ /* 0x000fe200020e0623 */
[----:B0-----:R-:W-:Y:S01]  /*c920*/  PRMT R15, R24, 0x7771, RZ ;  /* 0x00007771180f7816 */ /* 0x001fe200000000ff */
        /* <DEDUP_REMOVED lines=8> */
[----:B------:R-:W-:Y:S01]  /*c9b0*/  ULDC UR4, c[0x0][0x22c] ;  /* 0x00008b0000047ab9 */ /* 0x000fe20000000800 */
[----:B------:R-:W-:Y:S01]  /*c9c0*/  ISETP.LT.AND P4, PT, R163, UR6, !P2 ;  /* 0x00000006a3007c0c */ /* 0x000fe2000d781270 */
[----:B------:R-:W-:Y:S01]  /*c9d0*/  IMAD.X R7, R12, 0x1, R33, P5 ;  /* 0x000000010c077824 */ /* 0x000fe200028e0621 */
[----:B------:R-:W-:Y:S01]  /*c9e0*/  IADD3 R10, P6, R11, R36, RZ ;  /* 0x000000240b0a7210 */ /* 0x000fe20007fde0ff */
[----:B------:R-:W-:Y:S01]  /*c9f0*/  ULDC UR6, c[0x0][0x228] ;  /* 0x00008a0000067ab9 */ /* 0x000fe20000000800 */
[----:B------:R-:W-:-:S02]  /*ca00*/  SHF.R.S32.HI R14, RZ, 0x1f, R13 ;  /* 0x0000001fff0e7819 */ /* 0x000fc4000001140d */
[----:B0-----:R-:W-:Y:S01]  /*ca10*/  IADD3 R4, P5, R13, R3, RZ ;  /* 0x000000030d047210 */ /* 0x001fe20007fbe0ff */
[----:B------:R-:W-:Y:S01]  /*ca20*/  IMAD.X R11, R12, 0x1, R37, P6 ;  /* 0x000000010c0b7824 */ /* 0x000fe200030e0625 */
[C---:B------:R-:W-:Y:S02]  /*ca30*/  PRMT R19, R24.reuse, 0x7772, RZ ;  /* 0x0000777218137816 */ /* 0x040fe400000000ff */
[----:B------:R-:W-:Y:S01]  /*ca40*/  PRMT R17, R24, 0x7773, RZ ;  /* 0x0000777318117816 */ /* 0x000fe200000000ff */
[----:B------:R-:W-:Y:S01]  /*ca50*/  IMAD.X R5, R14, 0x1, R2, P5 ;  /* 0x000000010e057824 */ /* 0x000fe200028e0602 */
[----:B-1----:R-:W-:Y:S01]  /*ca60*/  PRMT R15, R29, 0x7770, RZ ;  /* 0x000077701d0f7816 */ /* 0x002fe200000000ff */
[----:B------:R0:W-:Y:S04]  /*ca70*/  @P0 STG.E.U8 desc[UR40][R6.64], R19 ;  /* 0x0000001306000986 */ /* 0x0001e8000c101128 */
[----:B------:R1:W-:Y:S01]  /*ca80*/  @P3 STG.E.U8 desc[UR40][R10.64], R17 ;  /* 0x000000110a003986 */ /* 0x0003e2000c101128 */
[----:B------:R-:W-:Y:S01]  /*ca90*/  ISETP.LT.AND P3, PT, R161, UR6, !P2 ;  /* 0x00000006a1007c0c */ /* 0x000fe2000d761270 */
[----:B------:R-:W-:-:S02]  /*caa0*/  ULDC UR6, c[0x0][0x228] ;  /* 0x00008a0000067ab9 */ /* 0x000fc40000000800 */
[----:B------:R2:W-:Y:S01]  /*cab0*/  @P4 STG.E.U8 desc[UR40][R4.64], R15 ;  /* 0x0000000f04004986 */ /* 0x0005e2000c101128 */
[----:B------:R-:W-:Y:S01]  /*cac0*/  ISETP.LT.AND P4, PT, R159, UR8, !P2 ;  /* 0x000000089f007c0c */ /* 0x000fe2000d781270 */
[----:B------:R-:W-:Y:S01]  /*cad0*/  VIADD R9, R165, 0x13 ;  /* 0x00000013a5097836 */ /* 0x000fe20000000000 */
[----:B------:R-:W-:Y:S01]  /*cae0*/  ISETP.LT.AND P2, PT, R157, UR6, !P2 ;  /* 0x000000069d007c0c */ /* 0x000fe2000d741270 */
[----:B------:R-:W-:Y:S01]  /*caf0*/  ULDC UR6, c[0x0][0x228] ;  /* 0x00008a0000067ab9 */ /* 0x000fe20000000800 */
[C---:B0-----:R-:W-:Y:S01]  /*cb00*/  IADD3 R6, P0, R13.reuse, R32, RZ ;  /* 0x000000200d067210 */ /* 0x041fe20007f1e0ff */
[----:B------:R-:W-:Y:S01]  /*cb10*/  ULDC UR8, c[0x0][0x228] ;  /* 0x00008a0000087ab9 */ /* 0x000fe20000000800 */
[C---:B------:R-:W-:Y:S02]  /*cb20*/  IADD3 R8, P5, R13.reuse, R34, RZ ;  /* 0x000000220d087210 */ /* 0x040fe40007fbe0ff */
[----:B-1----:R-:W-:Y:S01]  /*cb30*/  IADD3 R10, P6, R13, R36, RZ ;  /* 0x000000240d0a7210 */ /* 0x002fe20007fde0ff */
[C---:B------:R-:W-:Y:S01]  /*cb40*/  IMAD.X R7, R14.reuse, 0x1, R35, P0 ;  /* 0x000000010e077824 */ /* 0x040fe200000e0623 */
[----:B------:R-:W-:Y:S01]  /*cb50*/  ISETP.GE.AND P0, PT, R9, UR4, PT ;  /* 0x0000000409007c0c */ /* 0x000fe2000bf06270 */
[C---:B------:R-:W-:Y:S01]  /*cb60*/  IMAD.X R9, R14.reuse, 0x1, R33, P5 ;  /* 0x000000010e097824 */ /* 0x040fe200028e0621 */
[----:B--2---:R-:W-:Y:S01]  /*cb70*/  PRMT R5, R29, 0x7771, RZ ;  /* 0x000077711d057816 */ /* 0x004fe200000000ff */
[----:B------:R-:W-:Y:S01]  /*cb80*/  VIADD R13, R13, UR24 ;  /* 0x000000180d0d7c36 */ /* 0x000fe20008000000 */
[C---:B------:R-:W-:Y:S01]  /*cb90*/  PRMT R15, R29.reuse, 0x7772, RZ ;  /* 0x000077721d0f7816 */ /* 0x040fe200000000ff */
[----:B------:R-:W-:Y:S01]  /*cba0*/  IMAD.X R11, R14, 0x1, R37, P6 ;  /* 0x000000010e0b7824 */ /* 0x000fe200030e0625 */
[----:B------:R-:W-:Y:S01]  /*cbb0*/  PRMT R29, R29, 0x7773, RZ ;  /* 0x000077731d1d7816 */ /* 0x000fe200000000ff */
[----:B------:R0:W-:Y:S01]  /*cbc0*/  @P3 STG.E.U8 desc[UR40][R6.64], R5 ;  /* 0x0000000506003986 */ /* 0x0001e2000c101128 */
[----:B------:R-:W-:Y:S01]  /*cbd0*/  SHF.R.S32.HI R14, RZ, 0x1f, R13 ;  /* 0x0000001fff0e7819 */ /* 0x000fe2000001140d */
[----:B------:R-:W-:Y:S01]  /*cbe0*/  VIADD R12, R165, 0x14 ;  /* 0x00000014a50c7836 */ /* 0x000fe20000000000 */
[----:B------:R-:W-:Y:S01]  /*cbf0*/  IADD3 R4, P6, R13, R3, RZ ;  /* 0x000000030d047210 */ /* 0x000fe20007fde0ff */
[----:B------:R1:W-:Y:S01]  /*cc00*/  @P4 STG.E.U8 desc[UR40][R8.64], R15 ;  /* 0x0000000f08004986 */ /* 0x0003e2000c101128 */
[----:B------:R-:W-:Y:S01]  /*cc10*/  ISETP.LT.AND P4, PT, R163, UR6, !P0 ;  /* 0x00000006a3007c0c */ /* 0x000fe2000c781270 */
[----:B------:R-:W-:Y:S01]  /*cc20*/  ULDC UR4, c[0x0][0x22c] ;  /* 0x00008b0000047ab9 */ /* 0x000fe20000000800 */
[----:B------:R-:W-:Y:S01]  /*cc30*/  ISETP.LT.AND P5, PT, R159, UR10, !P0 ;  /* 0x0000000a9f007c0c */ /* 0x000fe2000c7a1270 */
[----:B------:R2:W-:Y:S01]  /*cc40*/  @P2 STG.E.U8 desc[UR40][R10.64], R29 ;  /* 0x0000001d0a002986 */ /* 0x0005e2000c101128 */
[----:B------:R-:W-:Y:S01]  /*cc50*/  ISETP.LT.AND P2, PT, R161, UR8, !P0 ;  /* 0x00000008a1007c0c */ /* 0x000fe2000c741270 */
[----:B------:R-:W-:Y:S01]  /*cc60*/  ULDC UR6, c[0x0][0x228] ;  /* 0x00008a0000067ab9 */ /* 0x000fe20000000800 */
[C---:B0-----:R-:W-:Y:S01]  /*cc70*/  IADD3 R6, P3, R13.reuse, R32, RZ ;  /* 0x000000200d067210 */ /* 0x041fe20007f7e0ff */
[----:B------:R-:W-:Y:S01]  /*cc80*/  IMAD.X R5, R14, 0x1, R2, P6 ;  /* 0x000000010e057824 */ /* 0x000fe200030e0602 */
[----:B-1----:R-:W-:-:S03]  /*cc90*/  IADD3 R8, P6, R13, R34, RZ ;  /* 0x000000220d087210 */ /* 0x002fc60007fde0ff */
[C---:B------:R-:W-:Y:S01]  /*cca0*/  IMAD.X R7, R14.reuse, 0x1, R35, P3 ;  /* 0x000000010e077824 */ /* 0x040fe200018e0623 */
[C---:B------:R-:W-:Y:S02]  /*ccb0*/  PRMT R19, R25.reuse, 0x7771, RZ ;  /* 0x0000777119137816 */ /* 0x040fe400000000ff */
[C---:B--2---:R-:W-:Y:S01]  /*ccc0*/  PRMT R29, R25.reuse, 0x7770, RZ ;  /* 0x00007770191d7816 */ /* 0x044fe200000000ff */
[----:B------:R-:W-:Y:S01]  /*ccd0*/  IMAD.X R9, R14, 0x1, R33, P6 ;  /* 0x000000010e097824 */ /* 0x000fe200030e0621 */
[----:B------:R-:W-:Y:S01]  /*cce0*/  PRMT R17, R25, 0x7772, RZ ;  /* 0x0000777219117816 */ /* 0x000fe200000000ff */
[----:B------:R-:W-:Y:S01]  /*ccf0*/  VIADD R15, R13, UR24 ;  /* 0x000000180d0f7c36 */ /* 0x000fe20008000000 */
[----:B------:R-:W-:Y:S01]  /*cd00*/  ISETP.GE.AND P3, PT, R12, UR4, PT ;  /* 0x000000040c007c0c */ /* 0x000fe2000bf66270 */
[----:B------:R0:W-:Y:S01]  /*cd10*/  @P4 STG.E.U8 desc[UR40][R4.64], R29 ;  /* 0x0000001d04004986 */ /* 0x0001e2000c101128 */
[----:B------:R-:W-:-:S03]  /*cd20*/  ULDC UR4, c[0x0][0x228] ;  /* 0x00008a0000047ab9 */ /* 0x000fc60000000800 */
[----:B------:R1:W-:Y:S01]  /*cd30*/  @P2 STG.E.U8 desc[UR40][R6.64], R19 ;  /* 0x0000001306002986 */ /* 0x0003e2000c101128 */
[----:B------:R-:W-:Y:S01]  /*cd40*/  ISETP.LT.AND P0, PT, R157, UR4, !P0 ;  /* 0x000000049d007c0c */ /* 0x000fe2000c701270 */
[----:B------:R-:W-:Y:S01]  /*cd50*/  ULDC UR4, c[0x0][0x228] ;  /* 0x00008a0000047ab9 */ /* 0x000fe20000000800 */
[----:B------:R-:W-:Y:S01]  /*cd60*/  SHF.R.S32.HI R16, RZ, 0x1f, R15 ;  /* 0x0000001fff107819 */ /* 0x000fe2000001140f */
[----:B------:R2:W-:Y:S01]  /*cd70*/  @P5 STG.E.U8 desc[UR40][R8.64], R17 ;  /* 0x0000001108005986 */ /* 0x0005e2000c101128 */
[----:B------:R-:W-:Y:S02]  /*cd80*/  ISETP.LT.AND P4, PT, R163, UR6, !P3 ;  /* 0x00000006a3007c0c */ /* 0x000fe4000df81270 */
[----:B------:R-:W-:Y:S01]  /*cd90*/  PRMT R25, R25, 0x7773, RZ ;  /* 0x0000777319197816 */ /* 0x000fe200000000ff */
[----:B------:R-:W-:Y:S01]  /*cda0*/  VIADD R12, R165, 0x15 ;  /* 0x00000015a50c7836 */ /* 0x000fe20000000000 */
[----:B0-----:R-:W-:Y:S01]  /*cdb0*/  IADD3 R4, P5, R15, R3, RZ ;  /* 0x000000030f047210 */ /* 0x001fe20007fbe0ff */
[----:B------:R-:W-:Y:S01]  /*cdc0*/  ULDC UR6, c[0x0][0x228] ;  /* 0x00008a0000067ab9 */ /* 0x000fe20000000800 */
[----:B------:R-:W-:Y:S01]  /*cdd0*/  ISETP.LT.AND P6, PT, R161, UR4, !P3 ;  /* 0x00000004a1007c0c */ /* 0x000fe2000dfc1270 */
[----:B------:R-:W-:Y:S01]  /*cde0*/  ULDC UR4, c[0x0][0x228] ;  /* 0x00008a0000047ab9 */ /* 0x000fe20000000800 */
[----:B------:R-:W-:Y:S01]  /*cdf0*/  IADD3 R10, P2, R13, R36, RZ ;  /* 0x000000240d0a7210 */ /* 0x000fe20007f5e0ff */
[----:B------:R-:W-:Y:S01]  /*ce00*/  IMAD.X R5, R16, 0x1, R2, P5 ;  /* 0x0000000110057824 */ /* 0x000fe200028e0602 */
[----:B-1----:R-:W-:-:S02]  /*ce10*/  IADD3 R6, P5, R15, R32, RZ ;  /* 0x000000200f067210 */ /* 0x002fc40007fbe0ff */
[----:B------:R-:W-:Y:S01]  /*ce20*/  PRMT R19, R30, 0x7770, RZ ;  /* 0x000077701e137816 */ /* 0x000fe200000000ff */
[----:B------:R-:W-:Y:S01]  /*ce30*/  IMAD.X R11, R14, 0x1, R37, P2 ;  /* 0x000000010e0b7824 */ /* 0x000fe200010e0625 */
[----:B------:R-:W-:Y:S01]  /*ce40*/  PRMT R13, R30, 0x7771, RZ ;  /* 0x000077711e0d7816 */ /* 0x000fe200000000ff */
[----:B------:R-:W-:Y:S01]  /*ce50*/  IMAD.X R7, R16, 0x1, R35, P5 ;  /* 0x0000000110077824 */ /* 0x000fe200028e0623 */
[----:B------:R-:W-:Y:S01]  /*ce60*/  ISETP.GE.AND P2, PT, R12, UR7, PT ;  /* 0x000000070c007c0c */ /* 0x000fe2000bf46270 */
[----:B------:R-:W-:Y:S01]  /*ce70*/  ULDC UR7, c[0x0][0x228] ;  /* 0x00008a0000077ab9 */ /* 0x000fe20000000800 */
[----:B------:R-:W-:Y:S01]  /*ce80*/  @P0 STG.E.U8 desc[UR40][R10.64], R25 ;  /* 0x000000190a000986 */ /* 0x000fe2000c101128 */
[----:B--2---:R-:W-:-:S03]  /*ce90*/  VIADD R17, R15, UR24 ;  /* 0x000000180f117c36 */ /* 0x004fc60008000000 */
[----:B------:R0:W-:Y:S01]  /*cea0*/  @P4 STG.E.U8 desc[UR40][R4.64], R19 ;  /* 0x0000001304004986 */ /* 0x0001e2000c101128 */
[----:B------:R-:W-:Y:S01]  /*ceb0*/  ISETP.LT.AND P4, PT, R159, UR4, !P3 ;  /* 0x000000049f007c0c */ /* 0x000fe2000df81270 */
[----:B------:R-:W-:Y:S02]  /*cec0*/  VIADD R12, R165, 0x1e ;  /* 0x0000001ea50c7836 */ /* 0x000fe40000000000 */
[----:B------:R1:W-:Y:S01]  /*ced0*/  @P6 STG.E.U8 desc[UR40][R6.64], R13 ;  /* 0x0000000d06006986 */ /* 0x0003e2000c101128 */
[----:B------:R-:W-:Y:S01]  /*cee0*/  ISETP.LT.AND P3, PT, R157, UR6, !P3 ;  /* 0x000000069d007c0c */ /* 0x000fe2000df61270 */
[----:B------:R-:W-:Y:S01]  /*cef0*/  ULDC UR4, c[0x0][0x228] ;  /* 0x00008a0000047ab9 */ /* 0x000fe20000000800 */
[----:B------:R-:W-:Y:S01]  /*cf00*/  ISETP.LT.AND P5, PT, R163, UR7, !P2 ;  /* 0x00000007a3007c0c */ /* 0x000fe2000d7a1270 */
[----:B------:R-:W-:Y:S01]  /*cf10*/  ULDC UR6, c[0x0][0x228] ;  /* 0x00008a0000067ab9 */ /* 0x000fe20000000800 */
[C---:B0-----:R-:W-:Y:S02]  /*cf20*/  IADD3 R4, P6, R15.reuse, R36, RZ ;  /* 0x000000240f047210 */ /* 0x041fe40007fde0ff */
[----:B------:R-:W-:-:S02]  /*cf30*/  IADD3 R8, P0, R15, R34, RZ ;  /* 0x000000220f087210 */ /* 0x000fc40007f1e0ff */
[----:B------:R-:W-:Y:S01]  /*cf40*/  SHF.R.S32.HI R18, RZ, 0x1f, R17 ;  /* 0x0000001fff127819 */ /* 0x000fe20000011411 */
[C---:B------:R-:W-:Y:S01]  /*cf50*/  IMAD.X R5, R16.reuse, 0x1, R37, P6 ;  /* 0x0000000110057824 */ /* 0x040fe200030e0625 */
[----:B-1----:R-:W-:Y:S01]  /*cf60*/  IADD3 R6, P6, R17, R3, RZ ;  /* 0x0000000311067210 */ /* 0x002fe20007fde0ff */
[----:B------:R-:W-:Y:S01]  /*cf70*/  IMAD.X R9, R16, 0x1, R33, P0 ;  /* 0x0000000110097824 */ /* 0x000fe200000e0621 */
[C---:B------:R-:W-:Y:S02]  /*cf80*/  PRMT R19, R30.reuse, 0x7772, RZ ;  /* 0x000077721e137816 */ /* 0x040fe400000000ff */
[----:B------:R-:W-:Y:S01]  /*cf90*/  PRMT R15, R30, 0x7773, RZ ;  /* 0x000077731e0f7816 */ /* 0x000fe200000000ff */
[----:B------:R-:W-:Y:S01]  /*cfa0*/  IMAD.X R7, R18, 0x1, R2, P6 ;  /* 0x0000000112077824 */ /* 0x000fe200030e0602 */
[----:B------:R-:W-:Y:S01]  /*cfb0*/  PRMT R25, R26, 0x7770, RZ ;  /* 0x000077701a197816 */ /* 0x000fe200000000ff */
[----:B------:R0:W-:Y:S01]  /*cfc0*/  @P4 STG.E.U8 desc[UR40][R8.64], R19 ;  /* 0x0000001308004986 */ /* 0x0001e2000c101128 */
[----:B------:R-:W-:Y:S01]  /*cfd0*/  ISETP.LT.AND P4, PT, R159, UR6, !P2 ;  /* 0x000000069f007c0c */ /* 0x000fe2000d781270 */
[----:B------:R-:W-:Y:S01]  /*cfe0*/  VIADD R14, R165, 0x16 ;  /* 0x00000016a50e7836 */ /* 0x000fe20000000000 */
[----:B------:R-:W-:Y:S01]  /*cff0*/  IADD3 R10, P6, R17, R32, RZ ;  /* 0x00000020110a7210 */ /* 0x000fe20007fde0ff */
[----:B------:R1:W-:Y:S01]  /*d000*/  @P3 STG.E.U8 desc[UR40][R4.64], R15 ;  /* 0x0000000f04003986 */ /* 0x0003e2000c101128 */
[----:B------:R-:W-:Y:S01]  /*d010*/  ISETP.GE.AND P0, PT, R12, UR21, PT ;  /* 0x000000150c007c0c */ /* 0x000fe2000bf06270 */
[----:B------:R-:W-:-:S02]  /*d020*/  ULDC UR6, c[0x0][0x228] ;  /* 0x00008a0000067ab9 */ /* 0x000fc40000000800 */
[----:B------:R2:W-:Y:S01]  /*d030*/  @P5 STG.E.U8 desc[UR40][R6.64], R25 ;  /* 0x0000001906005986 */ /* 0x0005e2000c101128 */
[----:B------:R-:W-:Y:S01]  /*d040*/  ISETP.LT.AND P5, PT, R161, UR4, !P2 ;  /* 0x00000004a1007c0c */ /* 0x000fe2000d7a1270 */
[----:B------:R-:W-:Y:S01]  /*d050*/  ULDC UR4, c[0x0][0x228] ;  /* 0x00008a0000047ab9 */ /* 0x000fe20000000800 */
[----:B------:R-:W-:Y:S02]  /*d060*/  IADD3 R12, P3, R17, R34, RZ ;  /* 0x00000022110c7210 */ /* 0x000fe40007f7e0ff */
[----:B------:R-:W-:Y:S01]  /*d070*/  ISETP.LT.AND P2, PT, R157, UR4, !P2 ;  /* 0x000000049d007c0c */ /* 0x000fe2000d741270 */
[----:B------:R-:W-:Y:S01]  /*d080*/  IMAD.X R11, R18, 0x1, R35, P6 ;  /* 0x00000001120b7824 */ /* 0x000fe200030e0623 */
[----:B0-----:R-:W-:Y:S01]  /*d090*/  PRMT R19, R26, 0x7771, RZ ;  /* 0x000077711a137816 */ /* 0x001fe200000000ff */
[----:B------:R-:W-:Y:S01]  /*d0a0*/  IMAD.X R13, R18, 0x1, R33, P3 ;  /* 0x00000001120d7824 */ /* 0x000fe200018e0621 */
[C---:B-1----:R-:W-:Y:S01]  /*d0b0*/  IADD3 R4, P6, R17.reuse, R36, RZ ;  /* 0x0000002411047210 */ /* 0x042fe20007fde0ff */
[----:B------:R-:W-:Y:S01]  /*d0c0*/  VIADD R17, R17, UR24 ;  /* 0x0000001811117c36 */ /* 0x000fe20008000000 */
[----:B------:R-:W-:Y:S01]  /*d0d0*/  PRMT R15, R26, 0x7772, RZ ;  /* 0x000077721a0f7816 */ /* 0x000fe200000000ff */
[----:B------:R-:W-:Y:S01]  /*d0e0*/  ULDC UR4, c[0x0][0x228] ;  /* 0x00008a0000047ab9 */ /* 0x000fe20000000800 */
[----:B------:R-:W-:Y:S01]  /*d0f0*/  ISETP.GE.AND P3, PT, R14, UR5, PT ;  /* 0x000000050e007c0c */ /* 0x000fe2000bf66270 */
[----:B------:R-:W-:Y:S01]  /*d100*/  IMAD.X R5, R18, 0x1, R37, P6 ;  /* 0x0000000112057824 */ /* 0x000fe200030e0625 */
[----:B------:R-:W-:Y:S01]  /*d110*/  PRMT R9, R26, 0x7773, RZ ;  /* 0x000077731a097816 */ /* 0x000fe200000000ff */
[----:B------:R0:W-:Y:S01]  /*d120*/  @P5 STG.E.U8 desc[UR40][R10.64], R19 ;  /* 0x000000130a005986 */ /* 0x0001e2000c101128 */
[----:B--2---:R-:W-:Y:S01]  /*d130*/  VIADD R7, R165, 0x17 ;  /* 0x00000017a5077836 */ /* 0x004fe20000000000 */
[----:B------:R-:W-:Y:S01]  /*d140*/  SHF.R.S32.HI R14, RZ, 0x1f, R17 ;  /* 0x0000001fff0e7819 */ /* 0x000fe20000011411 */
[----:B------:R-:W-:Y:S01]  /*d150*/  ULDC UR5, c[0x0][0x228] ;  /* 0x00008a0000057ab9 */ /* 0x000fe20000000800 */
[----:B------:R1:W-:Y:S01]  /*d160*/  @P4 STG.E.U8 desc[UR40][R12.64], R15 ;  /* 0x0000000f0c004986 */ /* 0x0003e2000c101128 */
[----:B------:R-:W-:Y:S01]  /*d170*/  ISETP.LT.AND P4, PT, R163, UR4, !P3 ;  /* 0x00000004a3007c0c */ /* 0x000fe2000df81270 */
[----:B------:R-:W-:Y:S01]  /*d180*/  ULDC UR4, c[0x0][0x228] ;  /* 0x00008a0000047ab9 */ /* 0x000fe20000000800 */
[----:B------:R-:W-:Y:S01]  /*d190*/  IADD3 R6, P6, R17, R3, RZ ;  /* 0x0000000311067210 */ /* 0x000fe20007fde0ff */
[----:B------:R2:W-:Y:S01]  /*d1a0*/  @P2 STG.E.U8 desc[UR40][R4.64], R9 ;  /* 0x0000000904002986 */ /* 0x0005e2000c101128 */
[----:B------:R-:W-:Y:S01]  /*d1b0*/  ISETP.LT.AND P5, PT, R161, UR5, !P3 ;  /* 0x00000005a1007c0c */ /* 0x000fe2000dfa1270 */
[----:B------:R-:W-:Y:S01]  /*d1c0*/  ULDC UR5, c[0x0][0x228] ;  /* 0x00008a0000057ab9 */ /* 0x000fe20000000800 */
[----:B------:R-:W-:Y:S01]  /*d1d0*/  ISETP.GE.AND P2, PT, R7, UR9, PT ;  /* 0x0000000907007c0c */ /* 0x000fe2000bf46270 */
[----:B------:R-:W-:Y:S01]  /*d1e0*/  IMAD.X R7, R14, 0x1, R2, P6 ;  /* 0x000000010e077824 */ /* 0x000fe200030e0602 */
[----:B0-----:R-:W-:-:S02]  /*d1f0*/  PRMT R19, R31, 0x7770, RZ ;  /* 0x000077701f137816 */ /* 0x001fc400000000ff */
[----:B-1----:R-:W-:Y:S02]  /*d200*/  PRMT R13, R31, 0x7773, RZ ;  /* 0x000077731f0d7816 */ /* 0x002fe400000000ff */
[----:B--2---:R-:W-:Y:S02]  /*d210*/  IADD3 R4, P6, R17, R32, RZ ;  /* 0x0000002011047210 */ /* 0x004fe40007fde0ff */
[C---:B------:R-:W-:Y:S02]  /*d220*/  PRMT R15, R31.reuse, 0x7772, RZ ;  /* 0x000077721f0f7816 */ /* 0x040fe400000000ff */
[----:B------:R-:W-:Y:S01]  /*d230*/  PRMT R31, R31, 0x7771, RZ ;  /* 0x000077711f1f7816 */ /* 0x000fe200000000ff */
[----:B------:R-:W-:Y:S01]  /*d240*/  IMAD.X R5, R14, 0x1, R35, P6 ;  /* 0x000000010e057824 */ /* 0x000fe200030e0623 */
[----:B------:R-:W-:Y:S01]  /*d250*/  @P4 STG.E.U8 desc[UR40][R6.64], R19 ;  /* 0x0000001306004986 */ /* 0x000fe2000c101128 */
[----:B------:R-:W-:Y:S01]  /*d260*/  ISETP.LT.AND P4, PT, R159, UR4, !P3 ;  /* 0x000000049f007c0c */ /* 0x000fe2000df81270 */
[----:B------:R-:W-:-:S02]  /*d270*/  ULDC UR4, c[0x0][0x228] ;  /* 0x00008a0000047ab9 */ /* 0x000fc40000000800 */
[----:B------:R0:W-:Y:S01]  /*d280*/  @P5 STG.E.U8 desc[UR40][R4.64], R31 ;  /* 0x0000001f04005986 */ /* 0x0001e2000c101128 */
[----:B------:R-:W-:Y:S02]  /*d290*/  IADD3 R8, P5, R17, R34, RZ ;  /* 0x0000002211087210 */ /* 0x000fe40007fbe0ff */
[----:B------:R-:W-:Y:S01]  /*d2a0*/  ISETP.LT.AND P3, PT, R157, UR4, !P3 ;  /* 0x000000049d007c0c */ /* 0x000fe2000df61270 */
[----:B------:R-:W-:Y:S01]  /*d2b0*/  ULDC UR4, c[0x0][0x228] ;  /* 0x00008a0000047ab9 */ /* 0x000fe20000000800 */
[C---:B------:R-:W-:Y:S01]  /*d2c0*/  IADD3 R10, P6, R17.reuse, R36, RZ ;  /* 0x00000024110a7210 */ /* 0x040fe20007fde0ff */
[C---:B------:R-:W-:Y:S02]  /*d2d0*/  IMAD.X R9, R14.reuse, 0x1, R33, P5 ;  /* 0x000000010e097824 */ /* 0x040fe400028e0621 */
[----:B------:R-:W-:Y:S01]  /*d2e0*/  VIADD R17, R17, UR24 ;  /* 0x0000001811117c36 */ /* 0x000fe20008000000 */
[----:B------:R-:W-:Y:S01]  /*d2f0*/  ISETP.LT.AND P5, PT, R163, UR4, !P2 ;  /* 0x00000004a3007c0c */ /* 0x000fe2000d7a1270 */
[----:B------:R-:W-:Y:S01]  /*d300*/  IMAD.X R11, R14, 0x1, R37, P6 ;  /* 0x000000010e0b7824 */ /* 0x000fe200030e0625 */
[----:B------:R1:W-:Y:S01]  /*d310*/  @P4 STG.E.U8 desc[UR40][R8.64], R15 ;  /* 0x0000000f08004986 */ /* 0x0003e2000c101128 */
[----:B------:R-:W-:Y:S01]  /*d320*/  ISETP.LT.AND P4, PT, R161, UR5, !P2 ;  /* 0x00000005a1007c0c */ /* 0x000fe2000d781270 */
[----:B------:R-:W-:Y:S01]  /*d330*/  ULDC UR4, c[0x0][0x228] ;  /* 0x00008a0000047ab9 */ /* 0x000fe20000000800 */
[----:B------:R-:W-:-:S02]  /*d340*/  SHF.R.S32.HI R14, RZ, 0x1f, R17 ;  /* 0x0000001fff0e7819 */ /* 0x000fc40000011411 */
[----:B------:R-:W-:Y:S02]  /*d350*/  PRMT R25, R27, 0x7771, RZ ;  /* 0x000077711b197816 */ /* 0x000fe400000000ff */
[C---:B0-----:R-:W-:Y:S01]  /*d360*/  IADD3 R4, P6, R17.reuse, R3, RZ ;  /* 0x0000000311047210 */ /* 0x041fe20007fde0ff */
[----:B------:R0:W-:Y:S01]  /*d370*/  @P3 STG.E.U8 desc[UR40][R10.64], R13 ;  /* 0x0000000d0a003986 */ /* 0x0001e2000c101128 */
[----:B------:R-:W-:Y:S01]  /*d380*/  IADD3 R6, P3, R17, R32, RZ ;  /* 0x0000002011067210 */ /* 0x000fe20007f7e0ff */
[----:B------:R-:W-:Y:S01]  /*d390*/  VIADD R12, R165, 0x18 ;  /* 0x00000018a50c7836 */ /* 0x000fe20000000000 */
[C---:B------:R-:W-:Y:S01]  /*d3a0*/  PRMT R19, R27.reuse, 0x7770, RZ ;  /* 0x000077701b137816 */ /* 0x040fe200000000ff */
[C---:B------:R-:W-:Y:S01]  /*d3b0*/  IMAD.X R5, R14.reuse, 0x1, R2, P6 ;  /* 0x000000010e057824 */ /* 0x040fe200030e0602 */
[----:B-1----:R-:W-:Y:S01]  /*d3c0*/  PRMT R15, R27, 0x7772, RZ ;  /* 0x000077721b0f7816 */ /* 0x002fe200000000ff */
[----:B------:R-:W-:Y:S01]  /*d3d0*/  IMAD.X R7, R14, 0x1, R35, P3 ;  /* 0x000000010e077824 */ /* 0x000fe200018e0623 */
[----:B------:R-:W-:-:S02]  /*d3e0*/  ULDC UR5, c[0x0][0x228] ;  /* 0x00008a0000057ab9 */ /* 0x000fc40000000800 */
[----:B------:R1:W-:Y:S01]  /*d3f0*/  @P5 STG.E.U8 desc[UR40][R4.64], R19 ;  /* 0x0000001304005986 */ /* 0x0003e2000c101128 */
[----:B------:R-:W-:Y:S01]  /*d400*/  ISETP.LT.AND P5, PT, R159, UR4, !P2 ;  /* 0x000000049f007c0c */ /* 0x000fe2000d7a1270 */
[----:B------:R-:W-:Y:S02]  /*d410*/  ULDC UR4, c[0x0][0x228] ;  /* 0x00008a0000047ab9 */ /* 0x000fe40000000800 */
[----:B------:R2:W-:Y:S01]  /*d420*/  @P4 STG.E.U8 desc[UR40][R6.64], R25 ;  /* 0x0000001906004986 */ /* 0x0005e2000c101128 */
[----:B------:R-:W-:Y:S02]  /*d430*/  IADD3 R8, P4, R17, R34, RZ ;  /* 0x0000002211087210 */ /* 0x000fe40007f9e0ff */
[----:B------:R-:W-:Y:S01]  /*d440*/  ISETP.LT.AND P2, PT, R157, UR4, !P2 ;  /* 0x000000049d007c0c */ /* 0x000fe2000d741270 */
[----:B------:R3:W4:Y:S01]  /*d450*/  LDS.128 R4, [R0] ;  /* 0x0000000000047984 */ /* 0x0007220000000c00 */
[----:B------:R-:W-:Y:S01]  /*d460*/  ISETP.GE.AND P3, PT, R12, UR19, PT ;  /* 0x000000130c007c0c */ /* 0x000fe2000bf66270 */
[C---:B------:R-:W-:Y:S01]  /*d470*/  IMAD.X R9, R14.reuse, 0x1, R33, P4 ;  /* 0x000000010e097824 */ /* 0x040fe200020e0621 */
[C---:B0-----:R-:W-:Y:S01]  /*d480*/  IADD3 R10, P6, R17.reuse, R36, RZ ;  /* 0x00000024110a7210 */ /* 0x041fe20007fde0ff */
[----:B-1----:R-:W-:Y:S01]  /*d490*/  VIADD R19, R17, UR24 ;  /* 0x0000001811137c36 */ /* 0x002fe20008000000 */
[----:B------:R-:W-:Y:S01]  /*d4a0*/  ISETP.LT.AND P4, PT, R163, UR5, !P3 ;  /* 0x00000005a3007c0c */ /* 0x000fe2000df81270 */
[----:B------:R-:W-:Y:S01]  /*d4b0*/  ULDC UR4, c[0x0][0x228] ;  /* 0x00008a0000047ab9 */ /* 0x000fe20000000800 */
[----:B------:R0:W-:Y:S01]  /*d4c0*/  @P5 STG.E.U8 desc[UR40][R8.64], R15 ;  /* 0x0000000f08005986 */ /* 0x0001e2000c101128 */
[----:B------:R-:W-:Y:S01]  /*d4d0*/  IMAD.X R11, R14, 0x1, R37, P6 ;  /* 0x000000010e0b7824 */ /* 0x000fe200030e0625 */
[----:B------:R-:W-:-:S02]  /*d4e0*/  SHF.R.S32.HI R16, RZ, 0x1f, R19 ;  /* 0x0000001fff107819 */ /* 0x000fc40000011413 */
[----:B------:R-:W-:Y:S02]  /*d4f0*/  PRMT R27, R27, 0x7773, RZ ;  /* 0x000077731b1b7816 */ /* 0x000fe400000000ff */
[C---:B--2---:R-:W-:Y:S01]  /*d500*/  PRMT R25, R20.reuse, 0x7771, RZ ;  /* 0x0000777114197816 */ /* 0x044fe200000000ff */
[----:B---3--:R-:W-:Y:S01]  /*d510*/  VIADD R0, R165, 0x19 ;  /* 0x00000019a5007836 */ /* 0x008fe20000000000 */
[----:B------:R-:W-:Y:S01]  /*d520*/  IADD3 R12, P5, R19, R3, RZ ;  /* 0x00000003130c7210 */ /* 0x000fe20007fbe0ff */
[----:B------:R1:W-:Y:S01]  /*d530*/  @P2 STG.E.U8 desc[UR40][R10.64], R27 ;  /* 0x0000001b0a002986 */ /* 0x0003e2000c101128 */
[----:B------:R-:W-:Y:S01]  /*d540*/  PRMT R17, R20, 0x7770, RZ ;  /* 0x0000777014117816 */ /* 0x000fe200000000ff */
[----:B------:R-:W-:Y:S02]  /*d550*/  ULDC UR5, c[0x0][0x228] ;  /* 0x00008a0000057ab9 */ /* 0x000fe40000000800 */
[----:B------:R-:W-:Y:S01]  /*d560*/  IMAD.X R13, R16, 0x1, R2, P5 ;  /* 0x00000001100d7824 */ /* 0x000fe200028e0602 */
[----:B------:R-:W-:Y:S01]  /*d570*/  ISETP.LT.AND P5, PT, R161, UR4, !P3 ;  /* 0x00000004a1007c0c */ /* 0x000fe2000dfa1270 */
[----:B------:R-:W-:Y:S01]  /*d580*/  ULDC UR4, c[0x0][0x228] ;  /* 0x00008a0000047ab9 */ /* 0x000fe20000000800 */
[----:B0-----:R-:W-:-:S02]  /*d590*/  IADD3 R8, P2, R19, R32, RZ ;  /* 0x0000002013087210 */ /* 0x001fc40007f5e0ff */
[----:B------:R0:W-:Y:S01]  /*d5a0*/  @P4 STG.E.U8 desc[UR40][R12.64], R17 ;  /* 0x000000110c004986 */ /* 0x0001e2000c101128 */
[----:B------:R-:W-:Y:S01]  /*d5b0*/  ISETP.LT.AND P4, PT, R159, UR4, !P3 ;  /* 0x000000049f007c0c */ /* 0x000fe2000df81270 */
[----:B------:R-:W-:Y:S01]  /*d5c0*/  ULDC UR4, c[0x0][0x228] ;  /* 0x00008a0000047ab9 */ /* 0x000fe20000000800 */
[----:B------:R-:W-:Y:S01]  /*d5d0*/  IMAD.X R9, R16, 0x1, R35, P2 ;  /* 0x0000000110097824 */ /* 0x000fe200010e0623 */
[----:B------:R-:W-:Y:S01]  /*d5e0*/  ISETP.LT.AND P2, PT, R157, UR4, !P3 ;  /* 0x000000049d007c0c */ /* 0x000fe2000df41270 */
[----:B------:R-:W-:Y:S01]  /*d5f0*/  ULDC UR4, c[0x0][0x228] ;  /* 0x00008a0000047ab9 */ /* 0x000fe20000000800 */
[----:B------:R-:W-:-:S03]  /*d600*/  IADD3 R14, P6, R19, R34, RZ ;  /* 0x00000022130e7210 */ /* 0x000fc60007fde0ff */
[----:B------:R2:W-:Y:S01]  /*d610*/  @P5 STG.E.U8 desc[UR40][R8.64], R25 ;  /* 0x0000001908005986 */ /* 0x0005e2000c101128 */
[C---:B-1----:R-:W-:Y:S01]  /*d620*/  IADD3 R10, P5, R19.reuse, R36, RZ ;  /* 0x00000024130a7210 */ /* 0x042fe20007fbe0ff */
[----:B------:R-:W-:Y:S01]  /*d630*/  IMAD.X R15, R16, 0x1, R33, P6 ;  /* 0x00000001100f7824 */ /* 0x000fe200030e0621 */
[----:B0-----:R-:W-:Y:S02]  /*d640*/  PRMT R13, R20, 0x7772, RZ ;  /* 0x00007772140d7816 */ /* 0x001fe400000000ff */
[----:B------:R-:W-:Y:S01]  /*d650*/  ISETP.GE.AND P3, PT, R0, UR17, PT ;  /* 0x0000001100007c0c */ /* 0x000fe2000bf66270 */
[----:B------:R-:W-:Y:S01]  /*d660*/  IMAD.X R11, R16, 0x1, R37, P5 ;  /* 0x00000001100b7824 */ /* 0x000fe200028e0625 */
[----:B------:R-:W-:Y:S01]  /*d670*/  PRMT R17, R20, 0x7773, RZ ;  /* 0x0000777314117816 */ /* 0x000fe200000000ff */
[----:B------:R-:W-:Y:S01]  /*d680*/  VIADD R19, R19, UR24 ;  /* 0x0000001813137c36 */ /* 0x000fe20008000000 */
[----:B------:R-:W-:Y:S01]  /*d690*/  ISETP.LT.AND P6, PT, R163, UR4, !P3 ;  /* 0x00000004a3007c0c */ /* 0x000fe2000dfc1270 */
[----:B------:R4:W-:Y:S01]  /*d6a0*/  @P4 STG.E.U8 desc[UR40][R14.64], R13 ;  /* 0x0000000d0e004986 */ /* 0x0009e2000c101128 */
[----:B------:R-:W-:-:S02]  /*d6b0*/  ULDC UR4, c[0x0][0x228] ;  /* 0x00008a0000047ab9 */ /* 0x000fc40000000800 */
[----:B------:R-:W-:Y:S01]  /*d6c0*/  SHF.R.S32.HI R16, RZ, 0x1f, R19 ;  /* 0x0000001fff107819 */ /* 0x000fe20000011413 */
[----:B------:R0:W-:Y:S01]  /*d6d0*/  @P2 STG.E.U8 desc[UR40][R10.64], R17 ;  /* 0x000000110a002986 */ /* 0x0001e2000c101128 */
[----:B--2---:R-:W-:Y:S02]  /*d6e0*/  IADD3 R8, P2, R19, R3, RZ ;  /* 0x0000000313087210 */ /* 0x004fe40007f5e0ff */
[----:B------:R-:W-:Y:S01]  /*d6f0*/  ISETP.LT.AND P5, PT, R161, UR4, !P3 ;  /* 0x00000004a1007c0c */ /* 0x000fe2000dfa1270 */
[----:B------:R-:W-:Y:S02]  /*d700*/  ULDC UR4, c[0x0][0x228] ;  /* 0x00008a0000047ab9 */ /* 0x000fe40000000800 */
[----:B------:R-:W-:Y:S01]  /*d710*/  IMAD.X R9, R16, 0x1, R2, P2 ;  /* 0x0000000110097824 */ /* 0x000fe200010e0602 */
[----:B------:R-:W-:Y:S02]  /*d720*/  IADD3 R12, P2, R19, R32, RZ ;  /* 0x00000020130c7210 */ /* 0x000fe40007f5e0ff */
[----:B----4-:R-:W-:-:S02]  /*d730*/  PRMT R15, R4, 0x7770, RZ ;  /* 0x00007770040f7816 */ /* 0x010fc400000000ff */
[----:B------:R-:W-:Y:S01]  /*d740*/  ISETP.LT.AND P4, PT, R159, UR5, !P3 ;  /* 0x000000059f007c0c */ /* 0x000fe2000df81270 */
[----:B------:R-:W-:Y:S01]  /*d750*/  IMAD.X R13, R16, 0x1, R35, P2 ;  /* 0x00000001100d7824 */ /* 0x000fe200010e0623 */
[C---:B------:R-:W-:Y:S01]  /*d760*/  PRMT R25, R4.reuse, 0x7771, RZ ;  /* 0x0000777104197816 */ /* 0x040fe200000000ff */
[----:B------:R1:W-:Y:S01]  /*d770*/  @P6 STG.E.U8 desc[UR40][R8.64], R15 ;  /* 0x0000000f08006986 */ /* 0x0003e2000c101128 */
[----:B0-----:R-:W-:Y:S01]  /*d780*/  IADD3 R10, P6, R19, R34, RZ ;  /* 0x00000022130a7210 */ /* 0x001fe20007fde0ff */
[----:B------:R-:W-:Y:S01]  /*d790*/  VIADD R0, R165, 0x1a ;  /* 0x0000001aa5007836 */ /* 0x000fe20000000000 */
[----:B------:R-:W-:Y:S01]  /*d7a0*/  ISETP.LT.AND P3, PT, R157, UR4, !P3 ;  /* 0x000000049d007c0c */ /* 0x000fe2000df61270 */
[----:B------:R0:W-:Y:S01]  /*d7b0*/  @P5 STG.E.U8 desc[UR40][R12.64], R25 ;  /* 0x000000190c005986 */ /* 0x0001e2000c101128 */
[----:B------:R-:W-:Y:S01]  /*d7c0*/  PRMT R17, R4, 0x7772, RZ ;  /* 0x0000777204117816 */ /* 0x000fe200000000ff */
[----:B------:R-:W-:Y:S01]  /*d7d0*/  IMAD.X R11, R16, 0x1, R33, P6 ;  /* 0x00000001100b7824 */ /* 0x000fe200030e0621 */
[----:B------:R-:W-:Y:S01]  /*d7e0*/  ISETP.GE.AND P2, PT, R0, UR15, PT ;  /* 0x0000000f00007c0c */ /* 0x000fe2000bf46270 */
[----:B------:R-:W-:Y:S01]  /*d7f0*/  ULDC UR4, c[0x0][0x228] ;  /* 0x00008a0000047ab9 */ /* 0x000fe20000000800 */
[----:B------:R-:W-:Y:S01]  /*d800*/  ULDC UR5, c[0x0][0x228] ;  /* 0x00008a0000057ab9 */ /* 0x000fe20000000800 */
[C---:B-1----:R-:W-:Y:S01]  /*d810*/  IADD3 R8, P5, R19.reuse, R36, RZ ;  /* 0x0000002413087210 */ /* 0x042fe20007fbe0ff */
[----:B------:R-:W-:Y:S01]  /*d820*/  VIADD R19, R19, UR24 ;  /* 0x0000001813137c36 */ /* 0x000fe20008000000 */
[----:B------:R1:W-:Y:S01]  /*d830*/  @P4 STG.E.U8 desc[UR40][R10.64], R17 ;  /* 0x000000110a004986 */ /* 0x0003e2000c101128 */
[----:B------:R-:W-:Y:S01]  /*d840*/  ISETP.LT.AND P4, PT, R163, UR4, !P2 ;  /* 0x00000004a3007c0c */ /* 0x000fe2000d781270 */
[----:B------:R-:W-:Y:S01]  /*d850*/  ULDC UR4, c[0x0][0x228] ;  /* 0x00008a0000047ab9 */ /* 0x000fe20000000800 */
[----:B------:R-:W-:Y:S01]  /*d860*/  IMAD.X R9, R16, 0x1, R37, P5 ;  /* 0x0000000110097824 */ /* 0x000fe200028e0625 */
[----:B------:R-:W-:-:S02]  /*d870*/  PRMT R15, R4, 0x7773, RZ ;  /* 0x00007773040f7816 */ /* 0x000fc400000000ff */
[----:B------:R-:W-:Y:S02]  /*d880*/  ISETP.LT.AND P5, PT, R161, UR5, !P2 ;  /* 0x00000005a1007c0c */ /* 0x000fe4000d7a1270 */
[----:B0-----:R-:W-:Y:S02]  /*d890*/  PRMT R25, R21, 0x7771, RZ ;  /* 0x0000777115197816 */ /* 0x001fe400000000ff */
[----:B------:R-:W-:Y:S02]  /*d8a0*/  SHF.R.S32.HI R4, RZ, 0x1f, R19 ;  /* 0x0000001fff047819 */ /* 0x000fe40000011413 */
[C---:B------:R-:W-:Y:S01]  /*d8b0*/  IADD3 R12, P6, R19.reuse, R3, RZ ;  /* 0x00000003130c7210 */ /* 0x040fe20007fde0ff */
[----:B------:R0:W-:Y:S01]  /*d8c0*/  @P3 STG.E.U8 desc[UR40][R8.64], R15 ;  /* 0x0000000f08003986 */ /* 0x0001e2000c101128 */
[----:B-1----:R-:W-:Y:S01]  /*d8d0*/  IADD3 R10, P3, R19, R32, RZ ;  /* 0x00000020130a7210 */ /* 0x002fe20007f7e0ff */
[----:B------:R-:W-:Y:S01]  /*d8e0*/  VIADD R0, R165, 0x1b ;  /* 0x0000001ba5007836 */ /* 0x000fe20000000000 */
[----:B------:R-:W-:Y:S01]  /*d8f0*/  PRMT R17, R21, 0x7770, RZ ;  /* 0x0000777015117816 */ /* 0x000fe200000000ff */
[C---:B------:R-:W-:Y:S01]  /*d900*/  IMAD.X R13, R4.reuse, 0x1, R2, P6 ;  /* 0x00000001040d7824 */ /* 0x040fe200030e0602 */
[----:B------:R-:W-:Y:S01]  /*d910*/  ULDC UR5, c[0x0][0x228] ;  /* 0x00008a0000057ab9 */ /* 0x000fe20000000800 */
[----:B------:R-:W-:-:S03]  /*d920*/  IMAD.X R11, R4, 0x1, R35, P3 ;  /* 0x00000001040b7824 */ /* 0x000fc600018e0623 */
[----:B------:R1:W-:Y:S01]  /*d930*/  @P4 STG.E.U8 desc[UR40][R12.64], R17 ;  /* 0x000000110c004986 */ /* 0x0003e2000c101128 */
[----:B------:R-:W-:Y:S01]  /*d940*/  ISETP.LT.AND P4, PT, R159, UR4, !P2 ;  /* 0x000000049f007c0c */ /* 0x000fe2000d781270 */
[----:B------:R-:W-:Y:S02]  /*d950*/  ULDC UR4, c[0x0][0x228] ;  /* 0x00008a0000047ab9 */ /* 0x000fe40000000800 */
[----:B------:R2:W-:Y:S01]  /*d960*/  @P5 STG.E.U8 desc[UR40][R10.64], R25 ;  /* 0x000000190a005986 */ /* 0x0005e2000c101128 */
[----:B0-----:R-:W-:Y:S02]  /*d970*/  IADD3 R8, P5, R19, R34, RZ ;  /* 0x0000002213087210 */ /* 0x001fe40007fbe0ff */
[----:B------:R-:W-:Y:S02]  /*d980*/  ISETP.GE.AND P3, PT, R0, UR13, PT ;  /* 0x0000000d00007c0c */ /* 0x000fe4000bf66270 */
[----:B------:R-:W-:Y:S01]  /*d990*/  ISETP.LT.AND P2, PT, R157, UR4, !P2 ;  /* 0x000000049d007c0c */ /* 0x000fe2000d741270 */
[C---:B------:R-:W-:Y:S01]  /*d9a0*/  IMAD.X R9, R4.reuse, 0x1, R33, P5 ;  /* 0x0000000104097824 */ /* 0x040fe200028e0621 */
[----:B------:R-:W-:Y:S01]  /*d9b0*/  PRMT R15, R21, 0x7772, RZ ;  /* 0x00007772150f7816 */ /* 0x000fe200000000ff */
[----:B-1----:R-:W-:Y:S01]  /*d9c0*/  VIADD R17, R19, UR24 ;  /* 0x0000001813117c36 */ /* 0x002fe20008000000 */
[----:B------:R-:W-:Y:S01]  /*d9d0*/  ISETP.LT.AND P5, PT, R163, UR5, !P3 ;  /* 0x00000005a3007c0c */ /* 0x000fe2000dfa1270 */
[----:B------:R-:W-:Y:S01]  /*d9e0*/  ULDC UR4, c[0x0][0x228] ;  /* 0x00008a0000047ab9 */ /* 0x000fe20000000800 */
[----:B------:R-:W-:Y:S01]  /*d9f0*/  IADD3 R12, P6, R19, R36, RZ ;  /* 0x00000024130c7210 */ /* 0x000fe20007fde0ff */
[----:B------:R0:W-:Y:S01]  /*da00*/  @P4 STG.E.U8 desc[UR40][R8.64], R15 ;  /* 0x0000000f08004986 */ /* 0x0001e2000c101128 */
[----:B------:R-:W-:Y:S01]  /*da10*/  SHF.R.S32.HI R16, RZ, 0x1f, R17 ;  /* 0x0000001fff107819 */ /* 0x000fe20000011411 */
[----:B------:R-:W-:Y:S01]  /*da20*/  VIADD R0, R165, 0x1c ;  /* 0x0000001ca5007836 */ /* 0x000fe20000000000 */
[----:B--2---:R-:W-:Y:S01]  /*da30*/  IADD3 R10, P4, R17, R3, RZ ;  /* 0x00000003110a7210 */ /* 0x004fe20007f9e0ff */
[----:B------:R-:W-:Y:S01]  /*da40*/  IMAD.X R13, R4, 0x1, R37, P6 ;  /* 0x00000001040d7824 */ /* 0x000fe200030e0625 */
[----:B------:R-:W-:Y:S01]  /*da50*/  PRMT R21, R21, 0x7773, RZ ;  /* 0x0000777315157816 */ /* 0x000fe200000000ff */
[----:B------:R-:W-:Y:S01]  /*da60*/  ULDC UR5, c[0x0][0x228] ;  /* 0x00008a0000057ab9 */ /* 0x000fe20000000800 */
[----:B------:R-:W-:Y:S01]  /*da70*/  PRMT R19, R5, 0x7770, RZ ;  /* 0x0000777005137816 */ /* 0x000fe200000000ff */
[----:B------:R-:W-:Y:S01]  /*da80*/  IMAD.X R11, R16, 0x1, R2, P4 ;  /* 0x00000001100b7824 */ /* 0x000fe200020e0602 */
[----:B------:R-:W-:Y:S01]  /*da90*/  ISETP.LT.AND P6, PT, R161, UR4, !P3 ;  /* 0x00000004a1007c0c */ /* 0x000fe2000dfc1270 */
[----:B------:R-:W-:Y:S01]  /*daa0*/  @P2 STG.E.U8 desc[UR40][R12.64], R21 ;  /* 0x000000150c002986 */ /* 0x000fe2000c101128 */
[----:B------:R-:W-:Y:S01]  /*dab0*/  ULDC UR4, c[0x0][0x228] ;  /* 0x00008a0000047ab9 */ /* 0x000fe20000000800 */
[----:B0-----:R-:W-:-:S02]  /*dac0*/  IADD3 R8, P2, R17, R32, RZ ;  /* 0x0000002011087210 */ /* 0x001fc40007f5e0ff */
[----:B------:R0:W-:Y:S01]  /*dad0*/  @P5 STG.E.U8 desc[UR40][R10.64], R19 ;  /* 0x000000130a005986 */ /* 0x0001e2000c101128 */
[----:B------:R-:W-:Y:S01]  /*dae0*/  ISETP.LT.AND P4, PT, R159, UR4, !P3 ;  /* 0x000000049f007c0c */ /* 0x000fe2000df81270 */
[----:B------:R-:W-:Y:S01]  /*daf0*/  ULDC UR4, c[0x0][0x228] ;  /* 0x00008a0000047ab9 */ /* 0x000fe20000000800 */
[----:B------:R-:W-:Y:S01]  /*db00*/  IADD3 R14, P5, R17, R34, RZ ;  /* 0x00000022110e7210 */ /* 0x000fe20007fbe0ff */
[C---:B------:R-:W-:Y:S01]  /*db10*/  IMAD.X R9, R16.reuse, 0x1, R35, P2 ;  /* 0x0000000110097824 */ /* 0x040fe200010e0623 */
[----:B------:R-:W-:Y:S01]  /*db20*/  ISETP.LT.AND P2, PT, R157, UR4, !P3 ;  /* 0x000000049d007c0c */ /* 0x000fe2000df41270 */
[----:B------:R-:W-:Y:S02]  /*db30*/  ULDC UR4, c[0x0][0x228] ;  /* 0x00008a0000047ab9 */ /* 0x000fe40000000800 */
[----:B------:R-:W-:Y:S01]  /*db40*/  IMAD.X R15, R16, 0x1, R33, P5 ;  /* 0x00000001100f7824 */ /* 0x000fe200028e0621 */
[----:B------:R-:W-:Y:S02]  /*db50*/  PRMT R25, R5, 0x7771, RZ ;  /* 0x0000777105197816 */ /* 0x000fe400000000ff */
[----:B0-----:R-:W-:-:S02]  /*db60*/  IADD3 R10, P5, R17, R36, RZ ;  /* 0x00000024110a7210 */ /* 0x001fc40007fbe0ff */
[C---:B------:R-:W-:Y:S02]  /*db70*/  PRMT R13, R5.reuse, 0x7772, RZ ;  /* 0x00007772050d7816 */ /* 0x040fe400000000ff */
[----:B------:R-:W-:Y:S01]  /*db80*/  ISETP.GE.AND P3, PT, R0, UR11, PT ;  /* 0x0000000b00007c0c */ /* 0x000fe2000bf66270 */
[----:B------:R-:W-:Y:S01]  /*db90*/  IMAD.X R11, R16, 0x1, R37, P5 ;  /* 0x00000001100b7824 */ /* 0x000fe200028e0625 */
[----:B------:R-:W-:Y:S01]  /*dba0*/  PRMT R19, R5, 0x7773, RZ ;  /* 0x0000777305137816 */ /* 0x000fe200000000ff */
[----:B------:R-:W-:Y:S01]  /*dbb0*/  VIADD R17, R17, UR24 ;  /* 0x0000001811117c36 */ /* 0x000fe20008000000 */
[----:B------:R-:W-:Y:S01]  /*dbc0*/  @P6 STG.E.U8 desc[UR40][R8.64], R25 ;  /* 0x0000001908006986 */ /* 0x000fe2000c101128 */
[----:B------:R-:W-:Y:S01]  /*dbd0*/  ISETP.LT.AND P6, PT, R163, UR4, !P3 ;  /* 0x00000004a3007c0c */ /* 0x000fe2000dfc1270 */
[----:B------:R-:W-:Y:S02]  /*dbe0*/  ULDC UR4, c[0x0][0x228] ;  /* 0x00008a0000047ab9 */ /* 0x000fe40000000800 */
[----:B------:R0:W-:Y:S01]  /*dbf0*/  @P4 STG.E.U8 desc[UR40][R14.64], R13 ;  /* 0x0000000d0e004986 */ /* 0x0001e2000c101128 */
[----:B------:R-:W-:-:S03]  /*dc00*/  SHF.R.S32.HI R12, RZ, 0x1f, R17 ;  /* 0x0000001fff0c7819 */ /* 0x000fc60000011411 */
[----:B------:R1:W-:Y:S01]  /*dc10*/  @P2 STG.E.U8 desc[UR40][R10.64], R19 ;  /* 0x000000130a002986 */ /* 0x0003e2000c101128 */
[----:B------:R-:W-:Y:S02]  /*dc20*/  IADD3 R4, P2, R17, R3, RZ ;  /* 0x0000000311047210 */ /* 0x000fe40007f5e0ff */
[----:B------:R-:W-:Y:S01]  /*dc30*/  ISETP.LT.AND P5, PT, R161, UR4, !P3 ;  /* 0x00000004a1007c0c */ /* 0x000fe2000dfa1270 */
[----:B------:R-:W-:Y:S02]  /*dc40*/  ULDC UR4, c[0x0][0x228] ;  /* 0x00008a0000047ab9 */ /* 0x000fe40000000800 */
[----:B------:R-:W-:Y:S01]  /*dc50*/  IMAD.X R5, R12, 0x1, R2, P2 ;  /* 0x000000010c057824 */ /* 0x000fe200010e0602 */
[C---:B0-----:R-:W-:Y:S02]  /*dc60*/  PRMT R13, R22.reuse, 0x7770, RZ ;  /* 0x00007770160d7816 */ /* 0x041fe400000000ff */
[----:B------:R-:W-:Y:S01]  /*dc70*/  ISETP.LT.AND P4, PT, R159, UR5, !P3 ;  /* 0x000000059f007c0c */ /* 0x000fe2000df81270 */
[----:B------:R-:W-:Y:S01]  /*dc80*/  VIADD R0, R165, 0x1f ;  /* 0x0000001fa5007836 */ /* 0x000fe20000000000 */
[C---:B------:R-:W-:Y:S01]  /*dc90*/  IADD3 R8, P2, R17.reuse, R32, RZ ;  /* 0x0000002011087210 */ /* 0x040fe20007f5e0ff */
[----:B------:R0:W-:Y:S01]  /*dca0*/  @P6 STG.E.U8 desc[UR40][R4.64], R13 ;  /* 0x0000000d04006986 */ /* 0x0001e2000c101128 */
[----:B-1----:R-:W-:Y:S01]  /*dcb0*/  IADD3 R10, P6, R17, R34, RZ ;  /* 0x00000022110a7210 */ /* 0x002fe20007fde0ff */
[----:B------:R-:W-:Y:S01]  /*dcc0*/  ULDC UR5, c[0x0][0x228] ;  /* 0x00008a0000057ab9 */ /* 0x000fe20000000800 */
[----:B------:R-:W-:Y:S01]  /*dcd0*/  PRMT R19, R22, 0x7771, RZ ;  /* 0x0000777116137816 */ /* 0x000fe200000000ff */
[----:B------:R-:W-:Y:S01]  /*dce0*/  IMAD.X R9, R12, 0x1, R35, P2 ;  /* 0x000000010c097824 */ /* 0x000fe200010e0623 */
[----:B------:R-:W-:Y:S01]  /*dcf0*/  PRMT R15, R22, 0x7772, RZ ;  /* 0x00007772160f7816 */ /* 0x000fe200000000ff */
[----:B------:R-:W-:Y:S01]  /*dd00*/  IMAD.X R11, R12, 0x1, R33, P6 ;  /* 0x000000010c0b7824 */ /* 0x000fe200030e0621 */
[----:B------:R-:W-:Y:S01]  /*dd10*/  ISETP.LT.AND P3, PT, R157, UR4, !P3 ;  /* 0x000000049d007c0c */ /* 0x000fe2000df61270 */
[----:B------:R-:W-:Y:S01]  /*dd20*/  ULDC UR4, c[0x0][0x228] ;  /* 0x00008a0000047ab9 */ /* 0x000fe20000000800 */
[----:B------:R1:W-:Y:S04]  /*dd30*/  @P5 STG.E.U8 desc[UR40][R8.64], R19 ;  /* 0x0000001308005986 */ /* 0x0003e8000c101128 */
[----:B------:R2:W-:Y:S01]  /*dd40*/  @P4 STG.E.U8 desc[UR40][R10.64], R15 ;  /* 0x0000000f0a004986 */ /* 0x0005e2000c101128 */
[C---:B0-----:R-:W-:Y:S01]  /*dd50*/  IADD3 R4, P4, R17.reuse, R36, RZ ;  /* 0x0000002411047210 */ /* 0x041fe20007f9e0ff */
[----:B------:R-:W-:Y:S01]  /*dd60*/  VIADD R17, R17, UR24 ;  /* 0x0000001811117c36 */ /* 0x000fe20008000000 */
[----:B------:R-:W-:-:S03]  /*dd70*/  PRMT R13, R22, 0x7773, RZ ;  /* 0x00007773160d7816 */ /* 0x000fc600000000ff */
[----:B------:R-:W-:Y:S01]  /*dd80*/  IMAD.X R5, R12, 0x1, R37, P4 ;  /* 0x000000010c057824 */ /* 0x000fe200020e0625 */
[----:B------:R-:W-:Y:S01]  /*dd90*/  ISETP.LT.AND P5, PT, R163, UR4, !P1 ;  /* 0x00000004a3007c0c */ /* 0x000fe2000cfa1270 */
[----:B------:R-:W-:Y:S01]  /*dda0*/  ULDC UR4, c[0x0][0x228] ;  /* 0x00008a0000047ab9 */ /* 0x000fe20000000800 */
[----:B------:R-:W-:Y:S01]  /*ddb0*/  ISETP.LT.AND P4, PT, R161, UR5, !P1 ;  /* 0x00000005a1007c0c */ /* 0x000fe2000cf81270 */
[----:B------:R-:W-:Y:S01]  /*ddc0*/  ULDC UR5, c[0x0][0x228] ;  /* 0x00008a0000057ab9 */ /* 0x000fe20000000800 */
[----:B------:R-:W-:Y:S01]  /*ddd0*/  ISETP.GE.AND P2, PT, R0, UR23, PT ;  /* 0x0000001700007c0c */ /* 0x000fe2000bf46270 */
[----:B------:R0:W-:Y:S01]  /*dde0*/  @P3 STG.E.U8 desc[UR40][R4.64], R13 ;  /* 0x0000000d04003986 */ /* 0x0001e2000c101128 */
[----:B------:R-:W-:Y:S02]  /*ddf0*/  SHF.R.S32.HI R0, RZ, 0x1f, R17 ;  /* 0x0000001fff007819 */ /* 0x000fe40000011411 */
[C---:B-1----:R-:W-:Y:S02]  /*de00*/  IADD3 R8, P6, R17.reuse, R3, RZ ;  /* 0x0000000311087210 */ /* 0x042fe40007fde0ff */
[----:B--2---:R-:W-:-:S02]  /*de10*/  IADD3 R10, P3, R17, R32, RZ ;  /* 0x00000020110a7210 */ /* 0x004fc40007f7e0ff */
[----:B------:R-:W-:Y:S01]  /*de20*/  PRMT R21, R6, 0x7770, RZ ;  /* 0x0000777006157816 */ /* 0x000fe200000000ff */
[----:B------:R-:W-:Y:S01]  /*de30*/  IMAD.X R9, R0, 0x1, R2, P6 ;  /* 0x0000000100097824 */ /* 0x000fe200030e0602 */
[----:B------:R-:W-:Y:S01]  /*de40*/  PRMT R15, R6, 0x7771, RZ ;  /* 0x00007771060f7816 */ /* 0x000fe200000000ff */
[----:B------:R-:W-:Y:S01]  /*de50*/  IMAD.X R11, R0, 0x1, R35, P3 ;  /* 0x00000001000b7824 */ /* 0x000fe200018e0623 */
[----:B------:R-:W-:Y:S01]  /*de60*/  ISETP.LT.AND P3, PT, R159, UR4, !P1 ;  /* 0x000000049f007c0c */ /* 0x000fe2000cf61270 */
[----:B------:R-:W-:Y:S01]  /*de70*/  ULDC UR4, c[0x0][0x228] ;  /* 0x00008a0000047ab9 */ /* 0x000fe20000000800 */
[----:B------:R1:W-:Y:S01]  /*de80*/  @P5 STG.E.U8 desc[UR40][R8.64], R21 ;  /* 0x0000001508005986 */ /* 0x0003e2000c101128 */
[----:B------:R-:W-:Y:S01]  /*de90*/  ISETP.LT.AND P1, PT, R157, UR4, !P1 ;  /* 0x000000049d007c0c */ /* 0x000fe2000cf21270 */
[----:B------:R-:W-:Y:S02]  /*dea0*/  ULDC UR4, c[0x0][0x228] ;  /* 0x00008a0000047ab9 */ /* 0x000fe40000000800 */
[----:B------:R2:W-:Y:S01]  /*deb0*/  @P4 STG.E.U8 desc[UR40][R10.64], R15 ;  /* 0x0000000f0a004986 */ /* 0x0005e2000c101128 */
[----:B0-----:R-:W-:-:S02]  /*dec0*/  IADD3 R4, P4, R17, R34, RZ ;  /* 0x0000002211047210 */ /* 0x001fc40007f9e0ff */
[----:B------:R-:W-:Y:S02]  /*ded0*/  PRMT R19, R6, 0x7772, RZ ;  /* 0x0000777206137816 */ /* 0x000fe400000000ff */
[C---:B-1----:R-:W-:Y:S01]  /*dee0*/  IADD3 R8, P6, R17.reuse, R36, RZ ;  /* 0x0000002411087210 */ /* 0x042fe20007fde0ff */
[----:B------:R-:W-:Y:S02]  /*def0*/  IMAD.X R5, R0, 0x1, R33, P4 ;  /* 0x0000000100057824 */ /* 0x000fe400020e0621 */
[----:B------:R-:W-:Y:S01]  /*df00*/  VIADD R17, R17, UR24 ;  /* 0x0000001811117c36 */ /* 0x000fe20008000000 */
[----:B--2---:R-:W-:Y:S01]  /*df10*/  PRMT R15, R6, 0x7773, RZ ;  /* 0x00007773060f7816 */ /* 0x004fe200000000ff */
[----:B------:R-:W-:Y:S01]  /*df20*/  IMAD.X R9, R0, 0x1, R37, P6 ;  /* 0x0000000100097824 */ /* 0x000fe200030e0625 */
[----:B------:R-:W-:Y:S01]  /*df30*/  ISETP.LT.AND P5, PT, R163, UR5, !P0 ;  /* 0x00000005a3007c0c */ /* 0x000fe2000c7a1270 */
[----:B------:R0:W-:Y:S01]  /*df40*/  @P3 STG.E.U8 desc[UR40][R4.64], R19 ;  /* 0x0000001304003986 */ /* 0x0001e2000c101128 */
[----:B------:R-:W-:Y:S01]  /*df50*/  ISETP.LT.AND P6, PT, R161, UR4, !P0 ;  /* 0x00000004a1007c0c */ /* 0x000fe2000c7c1270 */
[----:B------:R-:W-:Y:S01]  /*df60*/  ULDC UR4, c[0x0][0x228] ;  /* 0x00008a0000047ab9 */ /* 0x000fe20000000800 */
[----:B------:R-:W-:Y:S01]  /*df70*/  SHF.R.S32.HI R0, RZ, 0x1f, R17 ;  /* 0x0000001fff007819 */ /* 0x000fe20000011411 */
[----:B------:R1:W-:Y:S01]  /*df80*/  @P1 STG.E.U8 desc[UR40][R8.64], R15 ;  /* 0x0000000f08001986 */ /* 0x0003e2000c101128 */
[C---:B------:R-:W-:Y:S01]  /*df90*/  IADD3 R10, P3, R17.reuse, R3, RZ ;  /* 0x00000003110a7210 */ /* 0x040fe20007f7e0ff */
[----:B------:R-:W-:Y:S01]  /*dfa0*/  ULDC UR5, c[0x0][0x228] ;  /* 0x00008a0000057ab9 */ /* 0x000fe20000000800 */
[----:B------:R-:W-:-:S02]  /*dfb0*/  IADD3 R12, P1, R17, R32, RZ ;  /* 0x00000020110c7210 */ /* 0x000fc40007f3e0ff */
[C---:B------:R-:W-:Y:S01]  /*dfc0*/  PRMT R25, R23.reuse, 0x7770, RZ ;  /* 0x0000777017197816 */ /* 0x040fe200000000ff */
[C---:B------:R-:W-:Y:S01]  /*dfd0*/  IMAD.X R11, R0.reuse, 0x1, R2, P3 ;  /* 0x00000001000b7824 */ /* 0x040fe200018e0602 */
[----:B------:R-:W-:Y:S01]  /*dfe0*/  PRMT R21, R23, 0x7771, RZ ;  /* 0x0000777117157816 */ /* 0x000fe200000000ff */
[----:B------:R-:W-:-:S03]  /*dff0*/  IMAD.X R13, R0, 0x1, R35, P1 ;  /* 0x00000001000d7824 */ /* 0x000fc600008e0623 */
[----:B------:R2:W-:Y:S01]  /*e000*/  @P5 STG.E.U8 desc[UR40][R10.64], R25 ;  /* 0x000000190a005986 */ /* 0x0005e2000c101128 */
[----:B0-----:R-:W-:-:S03]  /*e010*/  VIADD R19, R17, UR24 ;  /* 0x0000001811137c36 */ /* 0x001fc60008000000 */
[----:B------:R0:W-:Y:S01]  /*e020*/  @P6 STG.E.U8 desc[UR40][R12.64], R21 ;  /* 0x000000150c006986 */ /* 0x0001e2000c101128 */
[C---:B-1----:R-:W-:Y:S02]  /*e030*/  IADD3 R8, P6, R17.reuse, R36, RZ ;  /* 0x0000002411087210 */ /* 0x042fe40007fde0ff */
[----:B------:R-:W-:Y:S02]  /*e040*/  IADD3 R4, P5, R17, R34, RZ ;  /* 0x0000002211047210 */ /* 0x000fe40007fbe0ff */
[----:B------:R-:W-:Y:S01]  /*e050*/  ISETP.LT.AND P3, PT, R161, UR4, !P2 ;  /* 0x00000004a1007c0c */ /* 0x000fe2000d761270 */
[C---:B------:R-:W-:Y:S01]  /*e060*/  IMAD.X R9, R0.reuse, 0x1, R37, P6 ;  /* 0x0000000100097824 */ /* 0x040fe200030e0625 */
[----:B------:R-:W-:Y:S01]  /*e070*/  ULDC UR4, c[0x0][0x228] ;  /* 0x00008a0000047ab9 */ /* 0x000fe20000000800 */
[----:B------:R-:W-:Y:S01]  /*e080*/  SHF.R.S32.HI R6, RZ, 0x1f, R19 ;  /* 0x0000001fff067819 */ /* 0x000fe20000011413 */
[----:B------:R-:W-:Y:S01]  /*e090*/  IMAD.X R5, R0, 0x1, R33, P5 ;  /* 0x0000000100057824 */ /* 0x000fe200028e0621 */
[----:B------:R-:W-:-:S02]  /*e0a0*/  IADD3 R14, P1, R19, R3, RZ ;  /* 0x00000003130e7210 */ /* 0x000fc40007f3e0ff */
[----:B--2---:R-:W-:Y:S02]  /*e0b0*/  IADD3 R10, P6, R19, R32, RZ ;  /* 0x00000020130a7210 */ /* 0x004fe40007fde0ff */
[----:B------:R-:W-:Y:S01]  /*e0c0*/  ISETP.LT.AND P5, PT, R159, UR4, !P0 ;  /* 0x000000049f007c0c */ /* 0x000fe2000c7a1270 */
[----:B------:R-:W-:Y:S01]  /*e0d0*/  ULDC UR4, c[0x0][0x228] ;  /* 0x00008a0000047ab9 */ /* 0x000fe20000000800 */
[C---:B------:R-:W-:Y:S01]  /*e0e0*/  IMAD.X R15, R6.reuse, 0x1, R2, P1 ;  /* 0x00000001060f7824 */ /* 0x040fe200008e0602 */
[----:B------:R-:W-:Y:S01]  /*e0f0*/  ISETP.LT.AND P0, PT, R157, UR4, !P0 ;  /* 0x000000049d007c0c */ /* 0x000fe2000c701270 */
[----:B------:R-:W-:Y:S01]  /*e100*/  IMAD.X R11, R6, 0x1, R35, P6 ;  /* 0x00000001060b7824 */ /* 0x000fe200030e0623 */
[----:B------:R-:W-:Y:S02]  /*e110*/  ISETP.LT.AND P4, PT, R163, UR6, !P2 ;  /* 0x00000006a3007c0c */ /* 0x000fe4000d781270 */
[----:B------:R-:W-:Y:S01]  /*e120*/  ISETP.LT.AND P1, PT, R159, UR5, !P2 ;  /* 0x000000059f007c0c */ /* 0x000fe2000d721270 */
[----:B------:R-:W-:Y:S01]  /*e130*/  ULDC UR5, c[0x0][0x228] ;  /* 0x00008a0000057ab9 */ /* 0x000fe20000000800 */
[----:B------:R-:W-:-:S02]  /*e140*/  IADD3 R34, P6, R19, R34, RZ ;  /* 0x0000002213227210 */ /* 0x000fc40007fde0ff */
[----:B------:R-:W-:Y:S02]  /*e150*/  ISETP.LT.AND P2, PT, R157, UR5, !P2 ;  /* 0x000000059d007c0c */ /* 0x000fe4000d741270 */
[----:B------:R-:W-:Y:S01]  /*e160*/  PRMT R3, R23, 0x7773, RZ ;  /* 0x0000777317037816 */ /* 0x000fe200000000ff */
[----:B------:R-:W-:Y:S01]  /*e170*/  IMAD.X R35, R6, 0x1, R33, P6 ;  /* 0x0000000106237824 */ /* 0x000fe200030e0621 */
[----:B------:R-:W-:Y:S02]  /*e180*/  IADD3 R36, P6, R19, R36, RZ ;  /* 0x0000002413247210 */ /* 0x000fe40007fde0ff */
[----:B------:R-:W-:Y:S02]  /*e190*/  PRMT R23, R23, 0x7772, RZ ;  /* 0x0000777217177816 */ /* 0x000fe400000000ff */
[C---:B0-----:R-:W-:Y:S02]  /*e1a0*/  PRMT R13, R7.reuse, 0x7773, RZ ;  /* 0x00007773070d7816 */ /* 0x041fe400000000ff */
[----:B------:R-:W-:-:S02]  /*e1b0*/  PRMT R17, R7, 0x7772, RZ ;  /* 0x0000777207117816 */ /* 0x000fc400000000ff */
[C---:B------:R-:W-:Y:S02]  /*e1c0*/  PRMT R19, R7.reuse, 0x7771, RZ ;  /* 0x0000777107137816 */ /* 0x040fe400000000ff */
[----:B------:R-:W-:Y:S01]  /*e1d0*/  PRMT R7, R7, 0x7770, RZ ;  /* 0x0000777007077816 */ /* 0x000fe200000000ff */
[----:B------:R0:W-:Y:S04]  /*e1e0*/  @P5 STG.E.U8 desc[UR40][R4.64], R23 ;  /* 0x0000001704005986 */ /* 0x0001e8000c101128 */
[----:B------:R0:W-:Y:S04]  /*e1f0*/  @P0 STG.E.U8 desc[UR40][R8.64], R3 ;  /* 0x0000000308000986 */ /* 0x0001e8000c101128 */
[----:B------:R0:W-:Y:S04]  /*e200*/  @P4 STG.E.U8 desc[UR40][R14.64], R7 ;  /* 0x000000070e004986 */ /* 0x0001e8000c101128 */
[----:B------:R0:W-:Y:S01]  /*e210*/  @P3 STG.E.U8 desc[UR40][R10.64], R19 ;  /* 0x000000130a003986 */ /* 0x0001e2000c101128 */
[----:B------:R-:W-:-:S03]  /*e220*/  IMAD.X R37, R6, 0x1, R37, P6 ;  /* 0x0000000106257824 */ /* 0x000fc600030e0625 */
[----:B------:R0:W-:Y:S01]  /*e230*/  @P1 STG.E.U8 desc[UR40][R34.64], R17 ;  /* 0x0000001122001986 */ /* 0x0001e2000c101128 */
[----:B------:R-:W-:Y:S05]  /*e240*/  @!P2 EXIT ;  /* 0x000000000000a94d */ /* 0x000fea0003800000 */
[----:B------:R-:W-:Y:S01]  /*e250*/  STG.E.U8 desc[UR40][R36.64], R13 ;  /* 0x0000000d24007986 */ /* 0x000fe2000c101128 */
[----:B------:R-:W-:Y:S05]  /*e260*/  EXIT ;  /* 0x000000000000794d */ /* 0x000fea0003800000 */
.L_x_2:
[----:B------:R-:W-:-:S00]  /*e270*/  BRA `(.L_x_2) ;  /* 0xfffffffc00fc7947 */ /* 0x000fc0000383ffff */
[----:B------:R-:W-:-:S00]  /*e280*/  NOP ;  /* 0x0000000000007918 */ /* 0x000fc00000000000 */
[----:B------:R-:W-:-:S00]  /*e290*/  NOP ;  /* 0x0000000000007918 */ /* 0x000fc00000000000 */
[----:B------:R-:W-:-:S00]  /*e2a0*/  NOP ;  /* 0x0000000000007918 */ /* 0x000fc00000000000 */
[----:B------:R-:W-:-:S00]  /*e2b0*/  NOP ;  /* 0x0000000000007918 */ /* 0x000fc00000000000 */
[----:B------:R-:W-:-:S00]  /*e2c0*/  NOP ;  /* 0x0000000000007918 */ /* 0x000fc00000000000 */
[----:B------:R-:W-:-:S00]  /*e2d0*/  NOP ;  /* 0x0000000000007918 */ /* 0x000fc00000000000 */
[----:B------:R-:W-:-:S00]  /*e2e0*/  NOP ;  /* 0x0000000000007918 */ /* 0x000fc00000000000 */
[----:B------:R-:W-:-:S00]  /*e2f0*/  NOP ;  /* 0x0000000000007918 */ /* 0x000fc00000000000 */
.L_x_3:


//--------------------- .nv.shared.matmul_kernel  --------------------------
	.section	.nv.shared.matmul_kernel,"aw",@nobits
	.sectionflags	@""
	.align	16
	.zero		1024


//--------------------- .nv.shared.reserved.0     --------------------------
	.section	.nv.shared.reserved.0,"aw",@nobits
	.weak		__nv_reservedSMEM_offset_0_alias
	.size		__nv_reservedSMEM_offset_0_alias, 0, 0
	.other		__nv_reservedSMEM_offset_0_alias,@"STO_CUDA_RESERVED_SHARED STV_DEFAULT"
__nv_reservedSMEM_offset_0_alias:
	.zero		0


//--------------------- .nv.constant0.matmul_kernel --------------------------
	.section	.nv.constant0.matmul_kernel,"a",@progbits
	.sectionflags	@""
	.align	4
.nv.constant0.matmul_kernel:
	.zero		608


//--------------------- SYMBOLS --------------------------

	.type		.nv.reservedSmem.offset0,@object
	.size		.nv.reservedSmem.offset0,0x4
